	.headerflags	@"EF_CUDA_TEXMODE_UNIFIED EF_CUDA_64BIT_ADDRESS EF_CUDA_ACCELERATORS EF_CUDA_SM90 EF_CUDA_VIRTUAL_SM(EF_CUDA_SM90)"
	.elftype	@"ET_EXEC"


//--------------------- .nv.info                  --------------------------
	.section	.nv.info,"",@"SHT_CUDA_INFO"
	.align	4


	//----- nvinfo : EIATTR_REGCOUNT
	.align		4
        /*0000*/ 	.byte	0x04, 0x2f
        /*0002*/ 	.short	(.L_5 - .L_4)
	.align		4
.L_4:
        /*0004*/ 	.word	index@(triton_red_fused__to_copy_add_embedding_mean_mul_pow_rsqrt_0)
        /*0008*/ 	.word	0x0000004c


	//----- nvinfo : EIATTR_MIN_STACK_SIZE
	.align		4
.L_5:
        /*000c*/ 	.byte	0x04, 0x12
        /*000e*/ 	.short	(.L_7 - .L_6)
	.align		4
.L_6:
        /*0010*/ 	.word	index@(triton_red_fused__to_copy_add_embedding_mean_mul_pow_rsqrt_0)
        /*0014*/ 	.word	0x00000000


	//----- nvinfo : EIATTR_FRAME_SIZE
	.align		4
.L_7:
        /*0018*/ 	.byte	0x04, 0x11
        /*001a*/ 	.short	(.L_9 - .L_8)
	.align		4
.L_8:
        /*001c*/ 	.word	index@(triton_red_fused__to_copy_add_embedding_mean_mul_pow_rsqrt_0)
        /*0020*/ 	.word	0x00000000


	//----- nvinfo : EIATTR_MIN_STACK_SIZE
	.align		4
.L_9:
        /*0024*/ 	.byte	0x04, 0x12
        /*0026*/ 	.short	(.L_11 - .L_10)
	.align		4
.L_10:
        /*0028*/ 	.word	index@(triton_red_fused__to_copy_add_embedding_mean_mul_pow_rsqrt_0)
        /*002c*/ 	.word	0x00000000
.L_11:


//--------------------- .nv.info.triton_red_fused__to_copy_add_embedding_mean_mul_pow_rsqrt_0 --------------------------
	.section	.nv.info.triton_red_fused__to_copy_add_embedding_mean_mul_pow_rsqrt_0,"",@"SHT_CUDA_INFO"
	.sectionflags	@""
	.align	4


	//----- nvinfo : EIATTR_CUDA_API_VERSION
	.align		4
        /*0000*/ 	.byte	0x04, 0x37
        /*0002*/ 	.short	(.L_13 - .L_12)
.L_12:
        /*0004*/ 	.word	0x0000007c


	//----- nvinfo : EIATTR_KPARAM_INFO
	.align		4
.L_13:
        /*0008*/ 	.byte	0x04, 0x17
        /*000a*/ 	.short	(.L_15 - .L_14)
.L_14:
        /*000c*/ 	.word	0x00000000
        /*0010*/ 	.short	0x0008
        /*0012*/ 	.short	0x0038
        /*0014*/ 	.byte	0x00, 0xf4, 0x21, 0x00


	//----- nvinfo : EIATTR_KPARAM_INFO
	.align		4
.L_15:
        /*0018*/ 	.byte	0x04, 0x17
        /*001a*/ 	.short	(.L_17 - .L_16)
.L_16:
        /*001c*/ 	.word	0x00000000
        /*0020*/ 	.short	0x0007
        /*0022*/ 	.short	0x0034
        /*0024*/ 	.byte	0x00, 0xf0, 0x11, 0x00


	//----- nvinfo : EIATTR_KPARAM_INFO
	.align		4
.L_17:
        /*0028*/ 	.byte	0x04, 0x17
        /*002a*/ 	.short	(.L_19 - .L_18)
.L_18:
        /*002c*/ 	.word	0x00000000
        /*0030*/ 	.short	0x0006
        /*0032*/ 	.short	0x0030
        /*0034*/ 	.byte	0x00, 0xf0, 0x11, 0x00


	//----- nvinfo : EIATTR_KPARAM_INFO
	.align		4
.L_19:
        /*0038*/ 	.byte	0x04, 0x17
        /*003a*/ 	.short	(.L_21 - .L_20)
.L_20:
        /*003c*/ 	.word	0x00000000
        /*0040*/ 	.short	0x0005
        /*0042*/ 	.short	0x0028
        /*0044*/ 	.byte	0x00, 0xf4, 0x21, 0x00


	//----- nvinfo : EIATTR_KPARAM_INFO
	.align		4
.L_21:
        /*0048*/ 	.byte	0x04, 0x17
        /*004a*/ 	.short	(.L_23 - .L_22)
.L_22:
        /*004c*/ 	.word	0x00000000
        /*0050*/ 	.short	0x0004
        /*0052*/ 	.short	0x0020
        /*0054*/ 	.byte	0x00, 0xf4, 0x21, 0x00


	//----- nvinfo : EIATTR_KPARAM_INFO
	.align		4
.L_23:
        /*0058*/ 	.byte	0x04, 0x17
        /*005a*/ 	.short	(.L_25 - .L_24)
.L_24:
        /*005c*/ 	.word	0x00000000
        /*0060*/ 	.short	0x0003
        /*0062*/ 	.short	0x0018
        /*0064*/ 	.byte	0x00, 0xf4, 0x21, 0x00


	//----- nvinfo : EIATTR_KPARAM_INFO
	.align		4
.L_25:
        /*0068*/ 	.byte	0x04, 0x17
        /*006a*/ 	.short	(.L_27 - .L_26)
.L_26:
        /*006c*/ 	.word	0x00000000
        /*0070*/ 	.short	0x0002
        /*0072*/ 	.short	0x0010
        /*0074*/ 	.byte	0x00, 0xf4, 0x21, 0x00


	//----- nvinfo : EIATTR_KPARAM_INFO
	.align		4
.L_27:
        /*0078*/ 	.byte	0x04, 0x17
        /*007a*/ 	.short	(.L_29 - .L_28)
.L_28:
        /*007c*/ 	.word	0x00000000
        /*0080*/ 	.short	0x0001
        /*0082*/ 	.short	0x0008
        /*0084*/ 	.byte	0x00, 0xf4, 0x21, 0x00


	//----- nvinfo : EIATTR_KPARAM_INFO
	.align		4
.L_29:
        /*0088*/ 	.byte	0x04, 0x17
        /*008a*/ 	.short	(.L_31 - .L_30)
.L_30:
        /*008c*/ 	.word	0x00000000
        /*0090*/ 	.short	0x0000
        /*0092*/ 	.short	0x0000
        /*0094*/ 	.byte	0x00, 0xf4, 0x21, 0x00


	//----- nvinfo : EIATTR_SPARSE_MMA_MASK
	.align		4
.L_31:
        /*0098*/ 	.byte	0x03, 0x50
        /*009a*/ 	.short	0x0000


	//----- nvinfo : EIATTR_MAXREG_COUNT
	.align		4
        /*009c*/ 	.byte	0x03, 0x1b
        /*009e*/ 	.short	0x00ff


	//----- nvinfo : EIATTR_EXTERNS
	.align		4
        /*00a0*/ 	.byte	0x04, 0x0f
        /*00a2*/ 	.short	(.L_33 - .L_32)


	//   ....[0]....
	.align		4
.L_32:
        /*00a4*/ 	.word	index@(__assertfail)


	//----- nvinfo : EIATTR_COOP_GROUP_MASK_REGIDS
	.align		4
.L_33:
        /*00a8*/ 	.byte	0x04, 0x29
        /*00aa*/ 	.short	(.L_35 - .L_34)


	//   ....[0]....
.L_34:
        /*00ac*/ 	.word	0xffffffff


	//   ....[1]....
        /*00b0*/ 	.word	0xffffffff


	//   ....[2]....
        /*00b4*/ 	.word	0xffffffff


	//   ....[3]....
        /*00b8*/ 	.word	0xffffffff


	//   ....[4]....
        /*00bc*/ 	.word	0xffffffff


	//   ....[5]....
        /*00c0*/ 	.word	0xffffffff


	//----- nvinfo : EIATTR_COOP_GROUP_INSTR_OFFSETS
	.align		4
.L_35:
        /*00c4*/ 	.byte	0x04, 0x28
        /*00c6*/ 	.short	(.L_37 - .L_36)


	//   ....[0]....
.L_36:
        /*00c8*/ 	.word	0x00000d80


	//   ....[1]....
        /*00cc*/ 	.word	0x00000da0


	//   ....[2]....
        /*00d0*/ 	.word	0x00000dc0


	//   ....[3]....
        /*00d4*/ 	.word	0x00000df0


	//   ....[4]....
        /*00d8*/ 	.word	0x00000e30


	//   ....[5]....
        /*00dc*/ 	.word	0x00000f90


	//----- nvinfo : EIATTR_SYSCALL_OFFSETS
	.align		4
.L_37:
        /*00e0*/ 	.byte	0x04, 0x46
        /*00e2*/ 	.short	(.L_39 - .L_38)


	//   ....[0]....
.L_38:
        /*00e4*/ 	.word	0x00000230


	//----- nvinfo : EIATTR_EXIT_INSTR_OFFSETS
	.align		4
.L_39:
        /*00e8*/ 	.byte	0x04, 0x1c
        /*00ea*/ 	.short	(.L_41 - .L_40)


	//   ....[0]....
.L_40:
        /*00ec*/ 	.word	0x00002540


	//   ....[1]....
        /*00f0*/ 	.word	0x00002560


	//----- nvinfo : EIATTR_REQNTID
	.align		4
.L_41:
        /*00f4*/ 	.byte	0x04, 0x10
        /*00f6*/ 	.short	(.L_43 - .L_42)
.L_42:
        /*00f8*/ 	.word	0x00000040
        /*00fc*/ 	.word	0x00000001
        /*0100*/ 	.word	0x00000001


	//----- nvinfo : EIATTR_CBANK_PARAM_SIZE
	.align		4
.L_43:
        /*0104*/ 	.byte	0x03, 0x19
        /*0106*/ 	.short	0x0040


	//----- nvinfo : EIATTR_PARAM_CBANK
	.align		4
        /*0108*/ 	.byte	0x04, 0x0a
        /*010a*/ 	.short	(.L_45 - .L_44)
	.align		4
.L_44:
        /*010c*/ 	.word	index@(.nv.constant0.triton_red_fused__to_copy_add_embedding_mean_mul_pow_rsqrt_0)
        /*0110*/ 	.short	0x0210
        /*0112*/ 	.short	0x0040


	//----- nvinfo : EIATTR_SW_WAR
	.align		4
.L_45:
        /*0114*/ 	.byte	0x04, 0x36
        /*0116*/ 	.short	(.L_47 - .L_46)
.L_46:
        /*0118*/ 	.word	0x00000008
.L_47:


//--------------------- .nv.callgraph             --------------------------
	.section	.nv.callgraph,"",@"SHT_CUDA_CALLGRAPH"
	.align	4
	.sectionentsize	8
	.align		4
        /*0000*/ 	.word	0x00000000
	.align		4
        /*0004*/ 	.word	0xffffffff
	.align		4
        /*0008*/ 	.word	index@(triton_red_fused__to_copy_add_embedding_mean_mul_pow_rsqrt_0)
	.align		4
        /*000c*/ 	.word	index@(__assertfail)
	.align		4
        /*0010*/ 	.word	0x00000000
	.align		4
        /*0014*/ 	.word	0xfffffffe
	.align		4
        /*0018*/ 	.word	0x00000000
	.align		4
        /*001c*/ 	.word	0xfffffffd
	.align		4
        /*0020*/ 	.word	0x00000000
	.align		4
        /*0024*/ 	.word	0xfffffffc


//--------------------- .nv.constant4             --------------------------
	.section	.nv.constant4,"a",@progbits
	.align	8
	.align		8
.nv.constant4:
        /*0000*/ 	.dword	__assertfail
	.align		8
        /*0008*/ 	.dword	assertFunc_0
	.align		8
        /*0010*/ 	.dword	assertFile_0
	.align		8
        /*0018*/ 	.dword	assertMessage_0
	.align		8
        /*0020*/ 	.dword	_$_str


//--------------------- .text.triton_red_fused__to_copy_add_embedding_mean_mul_pow_rsqrt_0 --------------------------
	.section	.text.triton_red_fused__to_copy_add_embedding_mean_mul_pow_rsqrt_0,"ax",@progbits
	.sectionflags	@"SHF_BARRIERS=1"
	.align	128
        .global         triton_red_fused__to_copy_add_embedding_mean_mul_pow_rsqrt_0
        .type           triton_red_fused__to_copy_add_embedding_mean_mul_pow_rsqrt_0,@function
        .size           triton_red_fused__to_copy_add_embedding_mean_mul_pow_rsqrt_0,(.L_x_2 - triton_red_fused__to_copy_add_embedding_mean_mul_pow_rsqrt_0)
        .other          triton_red_fused__to_copy_add_embedding_mean_mul_pow_rsqrt_0,@"STO_CUDA_ENTRY STV_DEFAULT"
triton_red_fused__to_copy_add_embedding_mean_mul_pow_rsqrt_0:
.text.triton_red_fused__to_copy_add_embedding_mean_mul_pow_rsqrt_0:
[----:B------:R-:W0:Y:S02]  /*0000*/  LDC R1, c[0x0][0x28] ;  /* 0x00000a00ff017b82 */ /* 0x000e240000000800 */
[----:B------:R-:W1:Y:S01]  /*0010*/  S2R R36, SR_CTAID.X ;  /* 0x0000000000247919 */ /* 0x000e620000002500 */
[----:B------:R-:W2:Y:S01]  /*0020*/  LDC.64 R2, c[0x0][0x218] ;  /* 0x00008600ff027b82 */ /* 0x000ea20000000a00 */
[----:B------:R-:W-:Y:S01]  /*0030*/  ULDC UR8, c[0x0][0x240] ;  /* 0x0000900000087ab9 */ /* 0x000fe20000000800 */
[----:B------:R-:W-:Y:S01]  /*0040*/  CS2R R4, SRZ ;  /* 0x0000000000047805 */ /* 0x000fe2000001ff00 */
[----:B------:R-:W-:Y:S01]  /*0050*/  ULDC.64 UR6, c[0x0][0x208] ;  /* 0x0000820000067ab9 */ /* 0x000fe20000000a00 */
[C---:B-1----:R-:W-:Y:S01]  /*0060*/  ISETP.GE.AND P1, PT, R36.reuse, UR8, PT ;  /* 0x0000000824007c0c */ /* 0x042fe2000bf26270 */
[----:B--2---:R-:W-:-:S12]  /*0070*/  IMAD.WIDE R2, R36, 0x8, R2 ;  /* 0x0000000824027825 */ /* 0x004fd800078e0202 */
[----:B------:R-:W2:Y:S01]  /*0080*/  @!P1 LDG.E.EL.64 R4, desc[UR6][R2.64] ;  /* 0x0000000602049981 */ /* 0x000ea2000c2e1b00 */
[----:B------:R-:W-:-:S06]  /*0090*/  CS2R R14, SRZ ;  /* 0x00000000000e7805 */ /* 0x000fcc000001ff00 */
[----:B------:R1:W5:Y:S01]  /*00a0*/  @!P1 LDG.E.EL.64 R14, desc[UR6][R2.64] ;  /* 0x00000006020e9981 */ /* 0x000362000c2e1b00 */
[----:B--2---:R-:W-:Y:S02]  /*00b0*/  IADD3 R7, P2, R4, 0x1f500, RZ ;  /* 0x0001f50004077810 */ /* 0x004fe40007f5e0ff */
[----:B------:R-:W-:Y:S02]  /*00c0*/  ISETP.GE.AND P0, PT, R5, RZ, PT ;  /* 0x000000ff0500720c */ /* 0x000fe40003f06270 */
[----:B------:R-:W-:Y:S02]  /*00d0*/  IADD3.X R9, RZ, R5, RZ, P2, !PT ;  /* 0x00000005ff097210 */ /* 0x000fe400017fe4ff */
[----:B------:R-:W-:Y:S02]  /*00e0*/  SEL R0, R7, R4, !P0 ;  /* 0x0000000407007207 */ /* 0x000fe40004000000 */
[----:B------:R-:W-:Y:S02]  /*00f0*/  SEL R4, R9, R5, !P0 ;  /* 0x0000000509047207 */ /* 0x000fe40004000000 */
[----:B------:R-:W-:-:S04]  /*0100*/  ISETP.GE.U32.AND P0, PT, R0, 0x1f500, PT ;  /* 0x0001f5000000780c */ /* 0x000fc80003f06070 */
[----:B------:R-:W-:-:S04]  /*0110*/  ISETP.GE.U32.AND.EX P0, PT, R4, RZ, PT, P0 ;  /* 0x000000ff0400720c */ /* 0x000fc80003f06100 */
[----:B------:R-:W-:-:S13]  /*0120*/  ISETP.GE.OR P0, PT, R36, UR8, !P0 ;  /* 0x0000000824007c0c */ /* 0x000fda000c706670 */
[----:B-1----:R-:W-:Y:S05]  /*0130*/  @P0 BRA `(.L_x_0) ;  /* 0x0000000000400947 */ /* 0x002fea0003800000 */
[----:B------:R-:W-:Y:S01]  /*0140*/  MOV R0, 0x0 ;  /* 0x0000000000007802 */ /* 0x000fe20000000f00 */
[----:B------:R-:W-:Y:S01]  /*0150*/  ULDC.64 UR4, c[0x4][0x18] ;  /* 0x0100060000047ab9 */ /* 0x000fe20000000a00 */
[----:B------:R-:W-:Y:S01]  /*0160*/  ULDC.64 UR10, c[0x4][0x8] ;  /* 0x01000200000a7ab9 */ /* 0x000fe20000000a00 */
[----:B------:R-:W-:Y:S01]  /*0170*/  MOV R4, UR4 ;  /* 0x0000000400047c02 */ /* 0x000fe20008000f00 */
[----:B------:R1:W2:Y:S01]  /*0180*/  LDC.64 R2, c[0x4][R0] ;  /* 0x0100000000027b82 */ /* 0x0002a20000000a00 */
[----:B------:R-:W-:Y:S01]  /*0190*/  MOV R5, UR5 ;  /* 0x0000000500057c02 */ /* 0x000fe20008000f00 */
[----:B------:R-:W-:Y:S01]  /*01a0*/  ULDC.64 UR4, c[0x4][0x10] ;  /* 0x0100040000047ab9 */ /* 0x000fe20000000a00 */
[----:B------:R-:W-:Y:S01]  /*01b0*/  HFMA2.MMA R8, -RZ, RZ, 0, 2.384185791015625e-06 ;  /* 0x00000028ff087435 */ /* 0x000fe200000001ff */
[----:B------:R-:W-:Y:S01]  /*01c0*/  MOV R6, UR4 ;  /* 0x0000000400067c02 */ /* 0x000fe20008000f00 */
[----:B------:R-:W-:Y:S01]  /*01d0*/  HFMA2.MMA R13, -RZ, RZ, 0, 0 ;  /* 0x00000000ff0d7435 */ /* 0x000fe200000001ff */
[----:B------:R-:W-:-:S02]  /*01e0*/  MOV R7, UR5 ;  /* 0x0000000500077c02 */ /* 0x000fc40008000f00 */
[----:B------:R-:W-:Y:S02]  /*01f0*/  MOV R10, UR10 ;  /* 0x0000000a000a7c02 */ /* 0x000fe40008000f00 */
[----:B------:R-:W-:Y:S02]  /*0200*/  MOV R11, UR11 ;  /* 0x0000000b000b7c02 */ /* 0x000fe40008000f00 */
[----:B-1----:R-:W-:-:S07]  /*0210*/  MOV R12, 0x1 ;  /* 0x00000001000c7802 */ /* 0x002fce0000000f00 */
[----:B------:R-:W-:-:S07]  /*0220*/  LEPC R20, `(.L_x_0) ;  /* 0x000000001014794e */ /* 0x000fce0000000000 */
[----:B0-2--5:R-:W-:Y:S05]  /*0230*/  CALL.ABS.NOINC R2 ;  /* 0x0000000002007343 */ /* 0x025fea0003c00000 */
.L_x_0:
[----:B------:R-:W1:Y:S01]  /*0240*/  S2R R40, SR_TID.X ;  /* 0x0000000000287919 */ /* 0x000e620000002100 */
[----:B------:R-:W2:Y:S01]  /*0250*/  LDC.64 R8, c[0x0][0x220] ;  /* 0x00008800ff087b82 */ /* 0x000ea20000000a00 */
[C---:B-----5:R-:W-:Y:S02]  /*0260*/  SHF.L.U32 R5, R14.reuse, 0xc, RZ ;  /* 0x0000000c0e057819 */ /* 0x060fe400000006ff */
[----:B------:R-:W-:Y:S02]  /*0270*/  CS2R R28, SRZ ;  /* 0x00000000001c7805 */ /* 0x000fe4000001ff00 */
[----:B------:R-:W-:Y:S02]  /*0280*/  SHF.L.U64.HI R7, R14, 0xc, R15 ;  /* 0x0000000c0e077819 */ /* 0x000fe4000001020f */
[----:B------:R-:W-:Y:S02]  /*0290*/  CS2R R30, SRZ ;  /* 0x00000000001e7805 */ /* 0x000fe4000001ff00 */
[----:B------:R-:W-:-:S02]  /*02a0*/  IADD3 R0, P2, R5, 0x1f500000, RZ ;  /* 0x1f50000005007810 */ /* 0x000fc40007f5e0ff */
[----:B------:R-:W-:Y:S02]  /*02b0*/  ISETP.GE.AND P0, PT, R15, RZ, PT ;  /* 0x000000ff0f00720c */ /* 0x000fe40003f06270 */
[----:B------:R-:W-:Y:S02]  /*02c0*/  CS2R R20, SRZ ;  /* 0x0000000000147805 */ /* 0x000fe4000001ff00 */
[----:B------:R-:W-:Y:S02]  /*02d0*/  IADD3.X R2, RZ, R7, RZ, P2, !PT ;  /* 0x00000007ff027210 */ /* 0x000fe400017fe4ff */
[----:B------:R-:W-:Y:S02]  /*02e0*/  CS2R R22, SRZ ;  /* 0x0000000000167805 */ /* 0x000fe4000001ff00 */
[----:B------:R-:W-:Y:S02]  /*02f0*/  SEL R0, R0, R5, !P0 ;  /* 0x0000000500007207 */ /* 0x000fe40004000000 */
[----:B------:R-:W-:-:S02]  /*0300*/  CS2R R16, SRZ ;  /* 0x0000000000107805 */ /* 0x000fc4000001ff00 */
[----:B------:R-:W-:Y:S02]  /*0310*/  SEL R2, R2, R7, !P0 ;  /* 0x0000000702027207 */ /* 0x000fe40004000000 */
[----:B------:R-:W-:Y:S02]  /*0320*/  CS2R R18, SRZ ;  /* 0x0000000000127805 */ /* 0x000fe4000001ff00 */
[----:B------:R-:W-:Y:S02]  /*0330*/  CS2R R12, SRZ ;  /* 0x00000000000c7805 */ /* 0x000fe4000001ff00 */
[----:B------:R-:W-:Y:S02]  /*0340*/  CS2R R24, SRZ ;  /* 0x0000000000187805 */ /* 0x000fe4000001ff00 */
[----:B------:R-:W-:Y:S02]  /*0350*/  CS2R R26, SRZ ;  /* 0x00000000001a7805 */ /* 0x000fe4000001ff00 */
[----:B------:R-:W-:-:S02]  /*0360*/  CS2R R32, SRZ ;  /* 0x0000000000207805 */ /* 0x000fc4000001ff00 */
[----:B------:R-:W-:Y:S01]  /*0370*/  CS2R R34, SRZ ;  /* 0x0000000000227805 */ /* 0x000fe2000001ff00 */
[----:B------:R-:W-:Y:S01]  /*0380*/  BAR.SYNC.DEFER_BLOCKING 0x0 ;  /* 0x0000000000007b1d */ /* 0x000fe20000010000 */
[----:B--2---:R-:W-:Y:S02]  /*0390*/  LEA R4, P0, R0, R8, 0x1 ;  /* 0x0000000800047211 */ /* 0x004fe400078008ff */
[----:B------:R-:W-:-:S05]  /*03a0*/  CS2R R10, SRZ ;  /* 0x00000000000a7805 */ /* 0x000fca000001ff00 */
[----:B------:R-:W2:Y:S01]  /*03b0*/  LDC.64 R48, c[0x0][0x230] ;  /* 0x00008c00ff307b82 */ /* 0x000ea20000000a00 */
[----:B------:R-:W-:Y:S01]  /*03c0*/  ULDC.64 UR4, c[0x0][0x230] ;  /* 0x00008c0000047ab9 */ /* 0x000fe20000000a00 */
[----:B------:R-:W-:Y:S02]  /*03d0*/  LEA.HI.X R5, R0, R9, R2, 0x1, P0 ;  /* 0x0000000900057211 */ /* 0x000fe400000f0c02 */
[----:B-1----:R-:W-:-:S04]  /*03e0*/  SHF.L.U32 R70, R40, 0x3, RZ ;  /* 0x0000000328467819 */ /* 0x002fc800000006ff */
[----:B------:R-:W-:-:S05]  /*03f0*/  LOP3.LUT R70, R70, 0x1f8, RZ, 0xc0, !PT ;  /* 0x000001f846467812 */ /* 0x000fca00078ec0ff */
[----:B------:R-:W-:-:S05]  /*0400*/  IMAD.WIDE.U32 R38, R70, 0x2, R4 ;  /* 0x0000000246267825 */ /* 0x000fca00078e0004 */
[----:B------:R-:W3:Y:S04]  /*0410*/  @!P1 LDG.E.EF.128 R28, desc[UR6][R38.64] ;  /* 0x00000006261c9981 */ /* 0x000ee8000c0e1d00 */
[----:B------:R-:W4:Y:S04]  /*0420*/  @!P1 LDG.E.EF.128 R20, desc[UR6][R38.64+0x400] ;  /* 0x0004000626149981 */ /* 0x000f28000c0e1d00 */
[----:B------:R-:W5:Y:S01]  /*0430*/  @!P1 LDG.E.EF.128 R16, desc[UR6][R38.64+0x800] ;  /* 0x0008000626109981 */ /* 0x000f62000c0e1d00 */
[----:B------:R-:W-:-:S03]  /*0440*/  CS2R R14, SRZ ;  /* 0x00000000000e7805 */ /* 0x000fc6000001ff00 */
[----:B------:R-:W2:Y:S04]  /*0450*/  @!P1 LDG.E.EF.128 R24, desc[UR6][R38.64+0x1000] ;  /* 0x0010000626189981 */ /* 0x000ea8000c0e1d00 */
[----:B------:R-:W2:Y:S04]  /*0460*/  @!P1 LDG.E.EF.128 R12, desc[UR6][R38.64+0xc00] ;  /* 0x000c0006260c9981 */ /* 0x000ea8000c0e1d00 */
[----:B------:R-:W2:Y:S01]  /*0470*/  @!P1 LDG.E.EF.128 R32, desc[UR6][R38.64+0x1400] ;  /* 0x0014000626209981 */ /* 0x000ea2000c0e1d00 */
[----:B------:R-:W-:-:S06]  /*0480*/  CS2R R8, SRZ ;  /* 0x0000000000087805 */ /* 0x000fcc000001ff00 */
[----:B------:R-:W2:Y:S01]  /*0490*/  @!P1 LDG.E.EF.128 R8, desc[UR6][R38.64+0x1800] ;  /* 0x0018000626089981 */ /* 0x000ea2000c0e1d00 */
[----:B------:R-:W-:Y:S02]  /*04a0*/  CS2R R4, SRZ ;  /* 0x0000000000047805 */ /* 0x000fe4000001ff00 */
[----:B------:R-:W-:-:S06]  /*04b0*/  CS2R R6, SRZ ;  /* 0x0000000000067805 */ /* 0x000fcc000001ff00 */
[----:B------:R1:W2:Y:S01]  /*04c0*/  @!P1 LDG.E.EF.128 R4, desc[UR6][R38.64+0x1c00] ;  /* 0x001c000626049981 */ /* 0x0002a2000c0e1d00 */
[----:B---3--:R-:W-:Y:S02]  /*04d0*/  HADD2.F32 R0, -RZ, R28.H1_H1 ;  /* 0x3000001cff007230 */ /* 0x008fe40000004100 */
[----:B------:R-:W-:-:S03]  /*04e0*/  HADD2.F32 R2, -RZ, R28.H0_H0 ;  /* 0x2000001cff027230 */ /* 0x000fc60000004100 */
[----:B------:R-:W-:Y:S01]  /*04f0*/  FMUL R41, R0, R0 ;  /* 0x0000000000297220 */ /* 0x000fe20000400000 */
[----:B------:R-:W-:-:S03]  /*0500*/  HADD2.F32 R37, -RZ, R29.H0_H0 ;  /* 0x2000001dff257230 */ /* 0x000fc60000004100 */
[----:B------:R-:W-:Y:S01]  /*0510*/  FFMA R0, R2, R2, R41 ;  /* 0x0000000202007223 */ /* 0x000fe20000000029 */
[----:B------:R-:W-:-:S03]  /*0520*/  HADD2.F32 R41, -RZ, R29.H1_H1 ;  /* 0x3000001dff297230 */ /* 0x000fc60000004100 */
[----:B------:R-:W-:Y:S01]  /*0530*/  FFMA R0, R37, R37, R0 ;  /* 0x0000002525007223 */ /* 0x000fe20000000000 */
[----:B------:R-:W-:-:S03]  /*0540*/  HADD2.F32 R37, -RZ, R30.H0_H0 ;  /* 0x2000001eff257230 */ /* 0x000fc60000004100 */
[----:B------:R-:W-:Y:S01]  /*0550*/  FFMA R0, R41, R41, R0 ;  /* 0x0000002929007223 */ /* 0x000fe20000000000 */
[----:B------:R-:W-:-:S03]  /*0560*/  HADD2.F32 R41, -RZ, R30.H1_H1 ;  /* 0x3000001eff297230 */ /* 0x000fc60000004100 */
[----:B------:R-:W-:Y:S01]  /*0570*/  FFMA R0, R37, R37, R0 ;  /* 0x0000002525007223 */ /* 0x000fe20000000000 */
[----:B------:R-:W-:-:S03]  /*0580*/  HADD2.F32 R37, -RZ, R31.H0_H0 ;  /* 0x2000001fff257230 */ /* 0x000fc60000004100 */
[----:B------:R-:W-:Y:S01]  /*0590*/  FFMA R0, R41, R41, R0 ;  /* 0x0000002929007223 */ /* 0x000fe20000000000 */
[----:B-1----:R-:W-:-:S03]  /*05a0*/  HADD2.F32 R39, -RZ, R31.H1_H1 ;  /* 0x3000001fff277230 */ /* 0x002fc60000004100 */
[----:B------:R-:W-:Y:S01]  /*05b0*/  FFMA R0, R37, R37, R0 ;  /* 0x0000002525007223 */ /* 0x000fe20000000000 */
[----:B----4-:R-:W-:-:S03]  /*05c0*/  HADD2.F32 R37, -RZ, R20.H0_H0 ;  /* 0x20000014ff257230 */ /* 0x010fc60000004100 */
        /* <DEDUP_REMOVED lines=15> */
[----:B-----5:R-:W-:-:S03]  /*06c0*/  HADD2.F32 R37, -RZ, R16.H0_H0 ;  /* 0x20000010ff257230 */ /* 0x020fc60000004100 */
        /* <DEDUP_REMOVED lines=15> */
[----:B--2---:R-:W-:-:S03]  /*07c0*/  HADD2.F32 R37, -RZ, R12.H0_H0 ;  /* 0x2000000cff257230 */ /* 0x004fc60000004100 */
        /* <DEDUP_REMOVED lines=32> */
[----:B------:R-:W-:-:S04]  /*09d0*/  FFMA R0, R39, R39, R0 ;  /* 0x0000002727007223 */ /* 0x000fc80000000000 */
[----:B------:R-:W-:Y:S01]  /*09e0*/  FFMA R0, R37, R37, R0 ;  /* 0x0000002525007223 */ /* 0x000fe20000000000 */
[----:B------:R-:W-:Y:S02]  /*09f0*/  HADD2.F32 R37, -RZ, R32.H1_H1 ;  /* 0x30000020ff257230 */ /* 0x000fe40000004100 */
[----:B------:R-:W-:-:S03]  /*0a00*/  HADD2.F32 R39, -RZ, R33.H0_H0 ;  /* 0x20000021ff277230 */ /* 0x000fc60000004100 */
[----:B------:R-:W-:Y:S01]  /*0a10*/  FFMA R0, R37, R37, R0 ;  /* 0x0000002525007223 */ /* 0x000fe20000000000 */
[----:B------:R-:W-:-:S03]  /*0a20*/  HADD2.F32 R37, -RZ, R33.H1_H1 ;  /* 0x30000021ff257230 */ /* 0x000fc60000004100 */
[----:B------:R-:W-:Y:S01]  /*0a30*/  FFMA R0, R39, R39, R0 ;  /* 0x0000002727007223 */ /* 0x000fe20000000000 */
[----:B------:R-:W-:-:S03]  /*0a40*/  HADD2.F32 R39, -RZ, R34.H0_H0 ;  /* 0x20000022ff277230 */ /* 0x000fc60000004100 */
[----:B------:R-:W-:Y:S01]  /*0a50*/  FFMA R0, R37, R37, R0 ;  /* 0x0000002525007223 */ /* 0x000fe20000000000 */
[----:B------:R-:W-:Y:S01]  /*0a60*/  SHF.L.U32 R37, R36, 0xc, RZ ;  /* 0x0000000c24257819 */ /* 0x000fe200000006ff */
[----:B------:R-:W-:Y:S02]  /*0a70*/  HADD2.F32 R41, -RZ, R34.H1_H1 ;  /* 0x30000022ff297230 */ /* 0x000fe40000004100 */
[----:B------:R-:W-:Y:S01]  /*0a80*/  FFMA R0, R39, R39, R0 ;  /* 0x0000002727007223 */ /* 0x000fe20000000000 */
[----:B------:R-:W-:Y:S02]  /*0a90*/  LOP3.LUT R43, R70, R37, RZ, 0xfc, !PT ;  /* 0x00000025462b7212 */ /* 0x000fe400078efcff */
[----:B------:R-:W-:Y:S01]  /*0aa0*/  SHF.R.S32.HI R2, RZ, 0x1f, R37 ;  /* 0x0000001fff027819 */ /* 0x000fe20000011425 */
[----:B------:R-:W-:Y:S02]  /*0ab0*/  HADD2.F32 R37, -RZ, R35.H0_H0 ;  /* 0x20000023ff257230 */ /* 0x000fe40000004100 */
[----:B------:R-:W-:-:S04]  /*0ac0*/  FFMA R38, R41, R41, R0 ;  /* 0x0000002929267223 */ /* 0x000fc80000000000 */
[----:B------:R-:W-:Y:S01]  /*0ad0*/  FFMA R38, R37, R37, R38 ;  /* 0x0000002525267223 */ /* 0x000fe20000000026 */
[----:B------:R-:W-:Y:S02]  /*0ae0*/  HADD2.F32 R37, -RZ, R35.H1_H1 ;  /* 0x30000023ff257230 */ /* 0x000fe40000004100 */
[----:B------:R-:W-:-:S03]  /*0af0*/  HADD2.F32 R39, -RZ, R8.H0_H0 ;  /* 0x20000008ff277230 */ /* 0x000fc60000004100 */
[----:B------:R-:W-:Y:S01]  /*0b00*/  FFMA R38, R37, R37, R38 ;  /* 0x0000002525267223 */ /* 0x000fe20000000026 */
[----:B------:R-:W-:-:S03]  /*0b10*/  HADD2.F32 R37, -RZ, R8.H1_H1 ;  /* 0x30000008ff257230 */ /* 0x000fc60000004100 */
[----:B------:R-:W-:Y:S01]  /*0b20*/  FFMA R38, R39, R39, R38 ;  /* 0x0000002727267223 */ /* 0x000fe20000000026 */
[----:B------:R-:W-:Y:S02]  /*0b30*/  HADD2.F32 R39, -RZ, R9.H0_H0 ;  /* 0x20000009ff277230 */ /* 0x000fe40000004100 */
[----:B------:R-:W-:-:S04]  /*0b40*/  IMAD.WIDE R48, R43, 0x2, R48 ;  /* 0x000000022b307825 */ /* 0x000fc800078e0230 */
[----:B------:R-:W-:Y:S01]  /*0b50*/  FFMA R38, R37, R37, R38 ;  /* 0x0000002525267223 */ /* 0x000fe20000000026 */
[----:B------:R-:W-:-:S03]  /*0b60*/  HADD2.F32 R37, -RZ, R9.H1_H1 ;  /* 0x30000009ff257230 */ /* 0x000fc60000004100 */
[----:B------:R-:W-:Y:S01]  /*0b70*/  FFMA R38, R39, R39, R38 ;  /* 0x0000002727267223 */ /* 0x000fe20000000026 */
[----:B------:R1:W-:Y:S03]  /*0b80*/  @!P1 STG.E.128 desc[UR6][R48.64], R28 ;  /* 0x0000001c30009986 */ /* 0x0003e6000c101d06 */
[----:B------:R-:W-:Y:S01]  /*0b90*/  FFMA R38, R37, R37, R38 ;  /* 0x0000002525267223 */ /* 0x000fe20000000026 */
[----:B------:R-:W-:Y:S01]  /*0ba0*/  SHF.L.U32 R0, R43, 0x1, RZ ;  /* 0x000000012b007819 */ /* 0x000fe200000006ff */
[----:B-1----:R-:W-:Y:S02]  /*0bb0*/  HADD2.F32 R29, -RZ, R10.H0_H0 ;  /* 0x2000000aff1d7230 */ /* 0x002fe40000004100 */
[----:B------:R-:W-:-:S03]  /*0bc0*/  HADD2.F32 R31, -RZ, R10.H1_H1 ;  /* 0x3000000aff1f7230 */ /* 0x000fc60000004100 */
[----:B------:R-:W-:Y:S01]  /*0bd0*/  FFMA R38, R29, R29, R38 ;  /* 0x0000001d1d267223 */ /* 0x000fe20000000026 */
[----:B------:R-:W-:-:S03]  /*0be0*/  HADD2.F32 R29, -RZ, R11.H0_H0 ;  /* 0x2000000bff1d7230 */ /* 0x000fc60000004100 */
[----:B------:R-:W-:Y:S01]  /*0bf0*/  FFMA R38, R31, R31, R38 ;  /* 0x0000001f1f267223 */ /* 0x000fe20000000026 */
[----:B------:R-:W-:Y:S01]  /*0c00*/  HADD2.F32 R31, -RZ, R11.H1_H1 ;  /* 0x3000000bff1f7230 */ /* 0x000fe20000004100 */
[----:B------:R-:W-:Y:S02]  /*0c10*/  SHF.L.U64.HI R2, R43, 0x1, R2 ;  /* 0x000000012b027819 */ /* 0x000fe40000010202 */
[----:B------:R-:W-:Y:S01]  /*0c20*/  FFMA R38, R29, R29, R38 ;  /* 0x0000001d1d267223 */ /* 0x000fe20000000026 */
[----:B------:R-:W-:Y:S01]  /*0c30*/  IADD3 R72, P0, R0, UR4, RZ ;  /* 0x0000000400487c10 */ /* 0x000fe2000ff1e0ff */
[----:B------:R-:W-:Y:S02]  /*0c40*/  HADD2.F32 R29, -RZ, R4.H0_H0 ;  /* 0x20000004ff1d7230 */ /* 0x000fe40000004100 */
[----:B------:R-:W-:Y:S01]  /*0c50*/  FFMA R38, R31, R31, R38 ;  /* 0x0000001f1f267223 */ /* 0x000fe20000000026 */
[----:B------:R-:W-:Y:S01]  /*0c60*/  IADD3.X R73, R2, UR5, RZ, P0, !PT ;  /* 0x0000000502497c10 */ /* 0x000fe200087fe4ff */
[----:B------:R-:W-:-:S02]  /*0c70*/  HADD2.F32 R31, -RZ, R4.H1_H1 ;  /* 0x30000004ff1f7230 */ /* 0x000fc40000004100 */
[----:B------:R-:W-:Y:S02]  /*0c80*/  FFMA R38, R29, R29, R38 ;  /* 0x0000001d1d267223 */ /* 0x000fe40000000026 */
[----:B------:R1:W-:Y:S02]  /*0c90*/  @!P1 STG.E.128 desc[UR6][R72.64+0x1000], R24 ;  /* 0x0010001848009986 */ /* 0x0003e4000c101d06 */
[----:B------:R-:W-:Y:S01]  /*0ca0*/  FFMA R38, R31, R31, R38 ;  /* 0x0000001f1f267223 */ /* 0x000fe20000000026 */
[----:B-1----:R-:W-:Y:S02]  /*0cb0*/  HADD2.F32 R25, -RZ, R5.H0_H0 ;  /* 0x20000005ff197230 */ /* 0x002fe40000004100 */
        /* <DEDUP_REMOVED lines=9> */
[----:B------:R-:W-:-:S04]  /*0d50*/  FFMA R38, R25, R25, R38 ;  /* 0x0000001919267223 */ /* 0x000fc80000000026 */
[----:B------:R-:W-:-:S05]  /*0d60*/  FFMA R38, R27, R27, R38 ;  /* 0x0000001b1b267223 */ /* 0x000fca0000000026 */
[----:B------:R-:W-:-:S05]  /*0d70*/  FSEL R38, R38, RZ, !P1 ;  /* 0x000000ff26267208 */ /* 0x000fca0004800000 */
[----:B------:R-:W1:Y:S02]  /*0d80*/  SHFL.BFLY PT, R25, R38, 0x10, 0x1f ;  /* 0x0e001f0026197f89 */ /* 0x000e6400000e0000 */
[----:B-1----:R-:W-:-:S05]  /*0d90*/  FADD R25, R38, R25 ;  /* 0x0000001926197221 */ /* 0x002fca0000000000 */
[----:B------:R-:W1:Y:S02]  /*0da0*/  SHFL.BFLY PT, R24, R25, 0x8, 0x1f ;  /* 0x0d001f0019187f89 */ /* 0x000e6400000e0000 */
[----:B-1----:R-:W-:-:S05]  /*0db0*/  FADD R24, R25, R24 ;  /* 0x0000001819187221 */ /* 0x002fca0000000000 */
[----:B------:R-:W1:Y:S04]  /*0dc0*/  SHFL.BFLY PT, R27, R24, 0x4, 0x1f ;  /* 0x0c801f00181b7f89 */ /* 0x000e6800000e0000 */
[----:B------:R-:W-:Y:S01]  /*0dd0*/  @!P1 STG.E.128 desc[UR6][R72.64+0x400], R20 ;  /* 0x0004001448009986 */ /* 0x000fe2000c101d06 */
[----:B-1----:R-:W-:-:S05]  /*0de0*/  FADD R27, R24, R27 ;  /* 0x0000001b181b7221 */ /* 0x002fca0000000000 */
[----:B------:R-:W1:Y:S01]  /*0df0*/  SHFL.BFLY PT, R20, R27, 0x2, 0x1f ;  /* 0x0c401f001b147f89 */ /* 0x000e6200000e0000 */
[----:B------:R-:W2:Y:S01]  /*0e00*/  S2UR UR5, SR_CgaCtaId ;  /* 0x00000000000579c3 */ /* 0x000ea20000008800 */
[----:B------:R-:W-:Y:S01]  /*0e10*/  LOP3.LUT P0, RZ, R40, 0x1f, RZ, 0xc0, !PT ;  /* 0x0000001f28ff7812 */ /* 0x000fe2000780c0ff */
[----:B-1----:R-:W-:-:S05]  /*0e20*/  FADD R20, R27, R20 ;  /* 0x000000141b147221 */ /* 0x002fca0000000000 */
[----:B------:R-:W1:Y:S01]  /*0e30*/  SHFL.BFLY PT, R21, R20, 0x1, 0x1f ;  /* 0x0c201f0014157f89 */ /* 0x000e6200000e0000 */
[----:B------:R-:W-:Y:S01]  /*0e40*/  UMOV UR4, 0x400 ;  /* 0x0000040000047882 */ /* 0x000fe20000000000 */
[----:B------:R-:W-:Y:S01]  /*0e50*/  SHF.R.U32.HI R22, RZ, 0x3, R40 ;  /* 0x00000003ff167819 */ /* 0x000fe20000011628 */
[----:B--2---:R-:W-:-:S03]  /*0e60*/  UPRMT UR4, UR5, 0x654, UR4 ;  /* 0x0000065405047896 */ /* 0x004fc60008000004 */
[----:B------:R-:W-:Y:S01]  /*0e70*/  LOP3.LUT R22, R22, 0x4, RZ, 0xc0, !PT ;  /* 0x0000000416167812 */ /* 0x000fe200078ec0ff */
[----:B------:R-:W-:Y:S04]  /*0e80*/  @!P1 STG.E.128 desc[UR6][R72.64+0x1400], R32 ;  /* 0x0014002048009986 */ /* 0x000fe8000c101d06 */
[----:B------:R-:W-:Y:S04]  /*0e90*/  @!P1 STG.E.128 desc[UR6][R72.64+0x800], R16 ;  /* 0x0008001048009986 */ /* 0x000fe8000c101d06 */
[----:B------:R-:W-:Y:S04]  /*0ea0*/  @!P1 STG.E.128 desc[UR6][R72.64+0xc00], R12 ;  /* 0x000c000c48009986 */ /* 0x000fe8000c101d06 */
[----:B------:R2:W-:Y:S01]  /*0eb0*/  @!P1 STG.E.128 desc[UR6][R72.64+0x1800], R8 ;  /* 0x0018000848009986 */ /* 0x0005e2000c101d06 */
[----:B-1----:R-:W-:-:S03]  /*0ec0*/  FADD R25, R20, R21 ;  /* 0x0000001514197221 */ /* 0x002fc60000000000 */
[----:B------:R1:W-:Y:S04]  /*0ed0*/  @!P1 STG.E.128 desc[UR6][R72.64+0x1c00], R4 ;  /* 0x001c000448009986 */ /* 0x0003e8000c101d06 */
[----:B------:R-:W-:Y:S01]  /*0ee0*/  @!P0 STS [R22+UR4], R25 ;  /* 0x0000001916008988 */ /* 0x000fe20008000804 */
[C---:B------:R-:W-:Y:S02]  /*0ef0*/  ISETP.GE.AND P2, PT, R40.reuse, 0x2, PT ;  /* 0x000000022800780c */ /* 0x040fe40003f46270 */
[C---:B------:R-:W-:Y:S01]  /*0f00*/  LEA R21, R40.reuse, UR4, 0x2 ;  /* 0x0000000428157c11 */ /* 0x040fe2000f8e10ff */
[----:B------:R-:W-:Y:S01]  /*0f10*/  BAR.SYNC.DEFER_BLOCKING 0x0 ;  /* 0x0000000000007b1d */ /* 0x000fe20000010000 */
[----:B------:R-:W-:-:S07]  /*0f20*/  LOP3.LUT R23, R40, 0x1, RZ, 0xc0, !PT ;  /* 0x0000000128177812 */ /* 0x000fce00078ec0ff */
[----:B--2---:R-:W2:Y:S01]  /*0f30*/  LDC.64 R10, c[0x0][0x210] ;  /* 0x00008400ff0a7b82 */ /* 0x004ea20000000a00 */
[----:B-1----:R-:W-:-:S07]  /*0f40*/  MOV R5, 0x39800000 ;  /* 0x3980000000057802 */ /* 0x002fce0000000f00 */
[----:B------:R-:W1:Y:S01]  /*0f50*/  LDC.64 R6, c[0x0][0x228] ;  /* 0x00008a00ff067b82 */ /* 0x000e620000000a00 */
[----:B------:R-:W3:Y:S01]  /*0f60*/  @!P2 LDS R3, [R21] ;  /* 0x000000001503a984 */ /* 0x000ee20000000800 */
[----:B------:R-:W-:-:S04]  /*0f70*/  ISETP.NE.U32.AND P0, PT, R23, 0x1, PT ;  /* 0x000000011700780c */ /* 0x000fc80003f05070 */
[----:B------:R-:W-:Y:S01]  /*0f80*/  ISETP.LT.AND P0, PT, R40, 0x2, P0 ;  /* 0x000000022800780c */ /* 0x000fe20000701270 */
[----:B---3--:R-:W3:Y:S02]  /*0f90*/  SHFL.BFLY PT, R20, R3, 0x1, 0x1f ;  /* 0x0c201f0003147f89 */ /* 0x008ee400000e0000 */
[----:B---3--:R-:W-:-:S10]  /*0fa0*/  FADD R20, R3, R20 ;  /* 0x0000001403147221 */ /* 0x008fd40000000000 */
[----:B------:R-:W-:Y:S01]  /*0fb0*/  @P0 STS [R21], R20 ;  /* 0x0000001415000388 */ /* 0x000fe20000000800 */
[----:B------:R-:W-:Y:S06]  /*0fc0*/  BAR.SYNC.DEFER_BLOCKING 0x0 ;  /* 0x0000000000007b1d */ /* 0x000fec0000010000 */
[----:B------:R-:W3:Y:S01]  /*0fd0*/  LDS R8, [UR4] ;  /* 0x00000004ff087984 */ /* 0x000ee20008000800 */
[----:B------:R-:W-:Y:S02]  /*0fe0*/  LOP3.LUT P0, RZ, R40, 0x3f, RZ, 0xc0, !PT ;  /* 0x0000003f28ff7812 */ /* 0x000fe4000780c0ff */
[----:B------:R-:W-:-:S02]  /*0ff0*/  CS2R R44, SRZ ;  /* 0x00000000002c7805 */ /* 0x000fc4000001ff00 */
[----:B------:R-:W-:Y:S02]  /*1000*/  SHF.R.S32.HI R3, RZ, 0x1f, R36 ;  /* 0x0000001fff037819 */ /* 0x000fe40000011424 */
[----:B------:R-:W-:Y:S02]  /*1010*/  CS2R R46, SRZ ;  /* 0x00000000002e7805 */ /* 0x000fe4000001ff00 */
[----:B------:R-:W-:Y:S01]  /*1020*/  ISETP.LT.AND P0, PT, R36, UR8, !P0 ;  /* 0x0000000824007c0c */ /* 0x000fe2000c701270 */
[----:B-1----:R-:W-:Y:S01]  /*1030*/  IMAD.WIDE.U32 R70, R70, 0x2, R6 ;  /* 0x0000000246467825 */ /* 0x002fe200078e0006 */
[----:B--2---:R-:W-:Y:S02]  /*1040*/  LEA R4, P2, R36, R10, 0x2 ;  /* 0x0000000a24047211 */ /* 0x004fe400078410ff */
[----:B------:R-:W-:Y:S02]  /*1050*/  CS2R R16, SRZ ;  /* 0x0000000000107805 */ /* 0x000fe4000001ff00 */
[----:B------:R-:W-:-:S02]  /*1060*/  CS2R R18, SRZ ;  /* 0x0000000000127805 */ /* 0x000fc4000001ff00 */
[----:B------:R-:W-:Y:S02]  /*1070*/  CS2R R12, SRZ ;  /* 0x00000000000c7805 */ /* 0x000fe4000001ff00 */
[----:B------:R-:W-:Y:S02]  /*1080*/  CS2R R14, SRZ ;  /* 0x00000000000e7805 */ /* 0x000fe4000001ff00 */
[----:B------:R-:W-:Y:S02]  /*1090*/  CS2R R32, SRZ ;  /* 0x0000000000207805 */ /* 0x000fe4000001ff00 */
[----:B------:R-:W-:Y:S02]  /*10a0*/  CS2R R34, SRZ ;  /* 0x0000000000227805 */ /* 0x000fe4000001ff00 */
[----:B------:R-:W-:Y:S02]  /*10b0*/  CS2R R28, SRZ ;  /* 0x00000000001c7805 */ /* 0x000fe4000001ff00 */
[----:B------:R-:W-:Y:S01]  /*10c0*/  CS2R R30, SRZ ;  /* 0x00000000001e7805 */ /* 0x000fe2000001ff00 */
[----:B------:R-:W-:Y:S01]  /*10d0*/  ULDC.64 UR4, c[0x0][0x238] ;  /* 0x00008e0000047ab9 */ /* 0x000fe20000000a00 */
[----:B---3--:R-:W-:-:S04]  /*10e0*/  FFMA R8, R8, R5, 9.9999997473787516356e-06 ;  /* 0x3727c5ac08087423 */ /* 0x008fc80000000005 */
[----:B------:R-:W1:Y:S01]  /*10f0*/  MUFU.RSQ R41, R8 ;  /* 0x0000000800297308 */ /* 0x000e620000001400 */
[----:B------:R-:W-:Y:S01]  /*1100*/  LEA.HI.X R5, R36, R11, R3, 0x2, P2 ;  /* 0x0000000b24057211 */ /* 0x000fe200010f1403 */
[----:B------:R-:W-:Y:S06]  /*1110*/  BAR.SYNC.DEFER_BLOCKING 0x0 ;  /* 0x0000000000007b1d */ /* 0x000fec0000010000 */
[----:B-1----:R1:W-:Y:S04]  /*1120*/  @P0 STG.E desc[UR6][R4.64], R41 ;  /* 0x0000002904000986 */ /* 0x0023e8000c101906 */
[----:B------:R-:W2:Y:S04]  /*1130*/  @!P1 LDG.E.EF.128 R44, desc[UR6][R48.64] ;  /* 0x00000006302c9981 */ /* 0x000ea8000c0e1d00 */
[----:B------:R-:W3:Y:S04]  /*1140*/  LDG.E.EL.128 R36, desc[UR6][R70.64] ;  /* 0x0000000646247981 */ /* 0x000ee8000c2e1d00 */
[----:B------:R-:W4:Y:S04]  /*1150*/  @!P1 LDG.E.EF.128 R16, desc[UR6][R72.64+0x400] ;  /* 0x0004000648109981 */ /* 0x000f28000c0e1d00 */
[----:B------:R-:W5:Y:S04]  /*1160*/  LDG.E.EL.128 R8, desc[UR6][R70.64+0x400] ;  /* 0x0004000646087981 */ /* 0x000f68000c2e1d00 */
[----:B------:R-:W4:Y:S04]  /*1170*/  @!P1 LDG.E.EF.128 R12, desc[UR6][R72.64+0x800] ;  /* 0x00080006480c9981 */ /* 0x000f28000c0e1d00 */
[----:B-1----:R-:W4:Y:S04]  /*1180*/  LDG.E.EL.128 R4, desc[UR6][R70.64+0x800] ;  /* 0x0008000646047981 */ /* 0x002f28000c2e1d00 */
[----:B------:R-:W4:Y:S04]  /*1190*/  LDG.E.EL.128 R24, desc[UR6][R70.64+0xc00] ;  /* 0x000c000646187981 */ /* 0x000f28000c2e1d00 */
[----:B------:R-:W4:Y:S04]  /*11a0*/  @!P1 LDG.E.EF.128 R32, desc[UR6][R72.64+0xc00] ;  /* 0x000c000648209981 */ /* 0x000f28000c0e1d00 */
[----:B------:R-:W5:Y:S04]  /*11b0*/  LDG.E.EL.128 R20, desc[UR6][R70.64+0x1000] ;  /* 0x0010000646147981 */ /* 0x000f68000c2e1d00 */
[----:B------:R-:W5:Y:S01]  /*11c0*/  @!P1 LDG.E.EF.128 R28, desc[UR6][R72.64+0x1000] ;  /* 0x00100006481c9981 */ /* 0x000f62000c0e1d00 */
[----:B--2---:R-:W-:-:S02]  /*11d0*/  HADD2.F32 R42, -RZ, R44.H0_H0 ;  /* 0x2000002cff2a7230 */ /* 0x004fc40000004100 */
[----:B------:R-:W-:Y:S02]  /*11e0*/  HADD2.F32 R44, -RZ, R44.H1_H1 ;  /* 0x3000002cff2c7230 */ /* 0x000fe40000004100 */
[----:B---3--:R-:W-:Y:S02]  /*11f0*/  HADD2.F32 R62, -RZ, R36.H1_H1 ;  /* 0x30000024ff3e7230 */ /* 0x008fe40000004100 */
[----:B------:R-:W-:Y:S02]  /*1200*/  HADD2.F32 R50, -RZ, R45.H1_H1 ;  /* 0x3000002dff327230 */ /* 0x000fe40000004100 */
[----:B------:R-:W-:Y:S01]  /*1210*/  FMUL R3, R41, R44 ;  /* 0x0000002c29037220 */ /* 0x000fe20000400000 */
[----:B------:R-:W-:Y:S02]  /*1220*/  HADD2.F32 R40, -RZ, R46.H0_H0 ;  /* 0x2000002eff287230 */ /* 0x000fe40000004100 */
[----:B------:R-:W-:Y:S02]  /*1230*/  HADD2.F32 R58, -RZ, R37.H1_H1 ;  /* 0x30000025ff3a7230 */ /* 0x000fe40000004100 */
[----:B------:R-:W-:Y:S01]  /*1240*/  FMUL R62, R62, R3 ;  /* 0x000000033e3e7220 */ /* 0x000fe20000400000 */
[----:B------:R-:W-:-:S02]  /*1250*/  HADD2.F32 R46, -RZ, R46.H1_H1 ;  /* 0x3000002eff2e7230 */ /* 0x000fc40000004100 */
[C---:B------:R-:W-:Y:S01]  /*1260*/  FMUL R3, R41.reuse, R50 ;  /* 0x0000003229037220 */ /* 0x040fe20000400000 */
[----:B------:R-:W-:Y:S02]  /*1270*/  HADD2.F32 R65, -RZ, R36.H0_H0 ;  /* 0x20000024ff417230 */ /* 0x000fe40000004100 */
[C---:B------:R-:W-:Y:S01]  /*1280*/  FMUL R40, R41.reuse, R40 ;  /* 0x0000002829287220 */ /* 0x040fe20000400000 */
[----:B------:R-:W-:Y:S02]  /*1290*/  HADD2.F32 R36, -RZ, R47.H0_H0 ;  /* 0x2000002fff247230 */ /* 0x000fe40000004100 */
[----:B------:R-:W-:Y:S01]  /*12a0*/  FMUL R58, R58, R3 ;  /* 0x000000033a3a7220 */ /* 0x000fe20000400000 */
[----:B------:R-:W-:Y:S02]  /*12b0*/  HADD2.F32 R56, -RZ, R38.H1_H1 ;  /* 0x30000026ff387230 */ /* 0x000fe40000004100 */
[----:B------:R-:W-:Y:S01]  /*12c0*/  FMUL R3, R41, R46 ;  /* 0x0000002e29037220 */ /* 0x000fe20000400000 */
[----:B------:R-:W-:-:S02]  /*12d0*/  HADD2.F32 R59, -RZ, R38.H0_H0 ;  /* 0x20000026ff3b7230 */ /* 0x000fc40000004100 */
[----:B----4-:R-:W-:Y:S02]  /*12e0*/  HADD2.F32 R38, -RZ, R16.H1_H1 ;  /* 0x30000010ff267230 */ /* 0x010fe40000004100 */
[C---:B------:R-:W-:Y:S01]  /*12f0*/  FMUL R42, R41.reuse, R42 ;  /* 0x0000002a292a7220 */ /* 0x040fe20000400000 */
[----:B------:R-:W-:Y:S02]  /*1300*/  HADD2.F32 R44, -RZ, R47.H1_H1 ;  /* 0x3000002fff2c7230 */ /* 0x000fe40000004100 */
[----:B------:R-:W-:Y:S01]  /*1310*/  FMUL R36, R41, R36 ;  /* 0x0000002429247220 */ /* 0x000fe20000400000 */
[----:B------:R-:W-:Y:S02]  /*1320*/  HADD2.F32 R57, -RZ, R39.H0_H0 ;  /* 0x20000027ff397230 */ /* 0x000fe40000004100 */
[----:B------:R-:W-:Y:S01]  /*1330*/  FMUL R59, R59, R40 ;  /* 0x000000283b3b7220 */ /* 0x000fe20000400000 */
[----:B------:R-:W-:Y:S01]  /*1340*/  FMUL R56, R56, R3 ;  /* 0x0000000338387220 */ /* 0x000fe20000400000 */
[----:B-----5:R-:W-:-:S02]  /*1350*/  HADD2.F32 R52, -RZ, R8.H1_H1 ;  /* 0x30000008ff347230 */ /* 0x020fc40000004100 */
[----:B------:R-:W-:Y:S01]  /*1360*/  FMUL R3, R41, R38 ;  /* 0x0000002629037220 */ /* 0x000fe20000400000 */
[----:B------:R-:W-:Y:S02]  /*1370*/  HADD2.F32 R55, -RZ, R8.H0_H0 ;  /* 0x20000008ff377230 */ /* 0x000fe40000004100 */
[----:B------:R-:W-:Y:S02]  /*1380*/  HADD2.F32 R40, -RZ, R17.H0_H0 ;  /* 0x20000011ff287230 */ /* 0x000fe40000004100 */
[----:B------:R-:W-:Y:S02]  /*1390*/  HADD2.F32 R8, -RZ, R19.H0_H0 ;  /* 0x20000013ff087230 */ /* 0x000fe40000004100 */
[----:B------:R-:W-:Y:S01]  /*13a0*/  FMUL R65, R65, R42 ;  /* 0x0000002a41417220 */ /* 0x000fe20000400000 */
[----:B------:R-:W-:Y:S02]  /*13b0*/  HADD2.F32 R61, -RZ, R37.H0_H0 ;  /* 0x20000025ff3d7230 */ /* 0x000fe40000004100 */
[----:B------:R-:W-:Y:S01]  /*13c0*/  FMUL R37, R41, R44 ;  /* 0x0000002c29257220 */ /* 0x000fe20000400000 */
[----:B------:R-:W-:-:S02]  /*13d0*/  HADD2.F32 R54, -RZ, R39.H1_H1 ;  /* 0x30000027ff367230 */ /* 0x000fc40000004100 */
[----:B------:R-:W-:Y:S01]  /*13e0*/  FMUL R57, R57, R36 ;  /* 0x0000002439397220 */ /* 0x000fe20000400000 */
[----:B------:R-:W-:Y:S02]  /*13f0*/  HADD2.F32 R38, -RZ, R11.H1_H1 ;  /* 0x3000000bff267230 */ /* 0x000fe40000004100 */
[----:B------:R-:W-:Y:S01]  /*1400*/  FMUL R52, R52, R3 ;  /* 0x0000000334347220 */ /* 0x000fe20000400000 */
[----:B------:R-:W-:Y:S02]  /*1410*/  HADD2.F32 R36, -RZ, R16.H0_H0 ;  /* 0x20000010ff247230 */ /* 0x000fe40000004100 */
[C---:B------:R-:W-:Y:S01]  /*1420*/  FMUL R3, R41.reuse, R40 ;  /* 0x0000002829037220 */ /* 0x040fe20000400000 */
[----:B------:R-:W-:Y:S02]  /*1430*/  HADD2.F32 R42, -RZ, R9.H0_H0 ;  /* 0x20000009ff2a7230 */ /* 0x000fe40000004100 */
[----:B------:R-:W-:Y:S01]  /*1440*/  FMUL R8, R41, R8 ;  /* 0x0000000829087220 */ /* 0x000fe20000400000 */
[----:B------:R-:W-:-:S02]  /*1450*/  HADD2.F32 R11, -RZ, R11.H0_H0 ;  /* 0x2000000bff0b7230 */ /* 0x000fc40000004100 */
[----:B------:R-:W-:Y:S02]  /*1460*/  HADD2.F32 R16, -RZ, R18.H0_H0 ;  /* 0x20000012ff107230 */ /* 0x000fe40000004100 */
[----:B------:R-:W-:Y:S02]  /*1470*/  HADD2.F32 R46, -RZ, R19.H1_H1 ;  /* 0x30000013ff2e7230 */ /* 0x000fe40000004100 */
[----:B------:R-:W-:Y:S01]  /*1480*/  FMUL R54, R54, R37 ;  /* 0x0000002536367220 */ /* 0x000fe20000400000 */
[----:B------:R-:W-:Y:S02]  /*1490*/  HADD2.F32 R18, -RZ, R18.H1_H1 ;  /* 0x30000012ff127230 */ /* 0x000fe40000004100 */
[----:B------:R-:W-:Y:S01]  /*14a0*/  FMUL R42, R42, R3 ;  /* 0x000000032a2a7220 */ /* 0x000fe20000400000 */
[----:B------:R-:W-:Y:S02]  /*14b0*/  HADD2.F32 R37, -RZ, R10.H1_H1 ;  /* 0x3000000aff257230 */ /* 0x000fe40000004100 */
[----:B------:R-:W-:Y:S01]  /*14c0*/  FMUL R11, R11, R8 ;  /* 0x000000080b0b7220 */ /* 0x000fe20000400000 */
[----:B------:R-:W-:-:S02]  /*14d0*/  HADD2.F32 R44, -RZ, R17.H1_H1 ;  /* 0x30000011ff2c7230 */ /* 0x000fc40000004100 */
[C---:B------:R-:W-:Y:S01]  /*14e0*/  FMUL R3, R41.reuse, R16 ;  /* 0x0000001029037220 */ /* 0x040fe20000400000 */
[----:B------:R-:W-:Y:S02]  /*14f0*/  HADD2.F32 R39, -RZ, R9.H1_H1 ;  /* 0x30000009ff277230 */ /* 0x000fe40000004100 */
[C---:B------:R-:W-:Y:S01]  /*1500*/  FMUL R9, R41.reuse, R46 ;  /* 0x0000002e29097220 */ /* 0x040fe20000400000 */
[----:B------:R-:W-:Y:S02]  /*1510*/  HADD2.F32 R10, -RZ, R10.H0_H0 ;  /* 0x2000000aff0a7230 */ /* 0x000fe40000004100 */
[----:B------:R-:W-:Y:S02]  /*1520*/  HADD2.F32 R8, -RZ, R12.H0_H0 ;  /* 0x2000000cff087230 */ /* 0x000fe40000004100 */
[----:B------:R-:W-:Y:S02]  /*1530*/  HADD2.F32 R12, -RZ, R12.H1_H1 ;  /* 0x3000000cff0c7230 */ /* 0x000fe40000004100 */
[C---:B------:R-:W-:Y:S01]  /*1540*/  FMUL R18, R41.reuse, R18 ;  /* 0x0000001229127220 */ /* 0x040fe20000400000 */
[----:B------:R-:W-:Y:S01]  /*1550*/  FMUL R44, R41, R44 ;  /* 0x0000002c292c7220 */ /* 0x000fe20000400000 */
[----:B------:R-:W-:Y:S01]  /*1560*/  FMUL R40, R10, R3 ;  /* 0x000000030a287220 */ /* 0x000fe20000400000 */
[----:B------:R-:W-:Y:S01]  /*1570*/  FMUL R38, R38, R9 ;  /* 0x0000000926267220 */ /* 0x000fe20000400000 */
[----:B------:R-:W-:-:S02]  /*1580*/  HADD2.F32 R9, -RZ, R4.H1_H1 ;  /* 0x30000004ff097230 */ /* 0x000fc40000004100 */
[C---:B------:R-:W-:Y:S01]  /*1590*/  FMUL R36, R41.reuse, R36 ;  /* 0x0000002429247220 */ /* 0x040fe20000400000 */
[----:B------:R-:W-:Y:S02]  /*15a0*/  HADD2.F32 R3, -RZ, R4.H0_H0 ;  /* 0x20000004ff037230 */ /* 0x000fe40000004100 */
[----:B------:R-:W-:Y:S01]  /*15b0*/  FMUL R4, R41, R12 ;  /* 0x0000000c29047220 */ /* 0x000fe20000400000 */
[----:B------:R-:W-:Y:S01]  /*15c0*/  FMUL R37, R37, R18 ;  /* 0x0000001225257220 */ /* 0x000fe20000400000 */
[----:B------:R-:W-:Y:S02]  /*15d0*/  HADD2.F32 R16, -RZ, R13.H0_H0 ;  /* 0x2000000dff107230 */ /* 0x000fe40000004100 */
[----:B------:R-:W-:Y:S01]  /*15e0*/  FMUL R10, R41, R8 ;  /* 0x00000008290a7220 */ /* 0x000fe20000400000 */
[----:B------:R-:W-:Y:S01]  /*15f0*/  FMUL R39, R39, R44 ;  /* 0x0000002c27277220 */ /* 0x000fe20000400000 */
[----:B------:R-:W-:Y:S02]  /*1600*/  HADD2.F32 R18, -RZ, R13.H1_H1 ;  /* 0x3000000dff127230 */ /* 0x000fe40000004100 */
[----:B------:R-:W-:Y:S01]  /*1610*/  FMUL R55, R55, R36 ;  /* 0x0000002437377220 */ /* 0x000fe20000400000 */
[----:B------:R-:W-:-:S02]  /*1620*/  HADD2.F32 R44, -RZ, R14.H0_H0 ;  /* 0x2000000eff2c7230 */ /* 0x000fc40000004100 */
[----:B------:R-:W-:Y:S01]  /*1630*/  FMUL R4, R9, R4 ;  /* 0x0000000409047220 */ /* 0x000fe20000400000 */
[----:B------:R-:W-:Y:S02]  /*1640*/  HADD2.F32 R14, -RZ, R14.H1_H1 ;  /* 0x3000000eff0e7230 */ /* 0x000fe40000004100 */
[----:B------:R-:W-:Y:S01]  /*1650*/  FMUL R3, R3, R10 ;  /* 0x0000000a03037220 */ /* 0x000fe20000400000 */
[----:B------:R-:W-:Y:S02]  /*1660*/  HADD2.F32 R9, -RZ, R5.H1_H1 ;  /* 0x30000005ff097230 */ /* 0x000fe40000004100 */
[----:B------:R-:W-:Y:S02]  /*1670*/  HADD2.F32 R36, -RZ, R5.H0_H0 ;  /* 0x20000005ff247230 */ /* 0x000fe40000004100 */
[C---:B------:R-:W-:Y:S01]  /*1680*/  FMUL R5, R41.reuse, R16 ;  /* 0x0000001029057220 */ /* 0x040fe20000400000 */
[----:B------:R-:W-:Y:S02]  /*1690*/  HADD2.F32 R10, -RZ, R6.H1_H1 ;  /* 0x30000006ff0a7230 */ /* 0x000fe40000004100 */
[----:B------:R-:W-:Y:S01]  /*16a0*/  FMUL R18, R41, R18 ;  /* 0x0000001229127220 */ /* 0x000fe20000400000 */
[----:B------:R-:W-:-:S02]  /*16b0*/  HADD2.F32 R6, -RZ, R6.H0_H0 ;  /* 0x20000006ff067230 */ /* 0x000fc40000004100 */
[C---:B------:R-:W-:Y:S01]  /*16c0*/  FMUL R13, R41.reuse, R44 ;  /* 0x0000002c290d7220 */ /* 0x040fe20000400000 */
[----:B------:R-:W-:Y:S02]  /*16d0*/  HADD2.F32 R46, -RZ, R15.H0_H0 ;  /* 0x2000000fff2e7230 */ /* 0x000fe40000004100 */
[----:B------:R-:W-:Y:S02]  /*16e0*/  HADD2.F32 R8, -RZ, R15.H1_H1 ;  /* 0x3000000fff087230 */ /* 0x000fe40000004100 */
[----:B------:R-:W-:Y:S01]  /*16f0*/  FMUL R36, R36, R5 ;  /* 0x0000000524247220 */ /* 0x000fe20000400000 */
[----:B------:R-:W-:Y:S02]  /*1700*/  HADD2.F32 R12, -RZ, R7.H1_H1 ;  /* 0x30000007ff0c7230 */ /* 0x000fe40000004100 */
[----:B------:R-:W-:Y:S02]  /*1710*/  HADD2.F32 R15, -RZ, R7.H0_H0 ;  /* 0x20000007ff0f7230 */ /* 0x000fe40000004100 */
[----:B------:R-:W-:Y:S01]  /*1720*/  FMUL R7, R41, R14 ;  /* 0x0000000e29077220 */ /* 0x000fe20000400000 */
[----:B------:R-:W-:Y:S01]  /*1730*/  FMUL R5, R9, R18 ;  /* 0x0000001209057220 */ /* 0x000fe20000400000 */
[----:B------:R-:W-:-:S02]  /*1740*/  HADD2.F32 R48, -RZ, R45.H0_H0 ;  /* 0x2000002dff307230 */ /* 0x000fc40000004100 */
[----:B------:R-:W-:Y:S01]  /*1750*/  FMUL R9, R6, R13 ;  /* 0x0000000d06097220 */ /* 0x000fe20000400000 */
[----:B------:R-:W-:Y:S02]  /*1760*/  HADD2.F32 R13, -RZ, R24.H0_H0 ;  /* 0x20000018ff0d7230 */ /* 0x000fe40000004100 */
[----:B------:R-:W-:Y:S01]  /*1770*/  FMUL R6, R10, R7 ;  /* 0x000000070a067220 */ /* 0x000fe20000400000 */
[----:B------:R-:W-:Y:S02]  /*1780*/  HADD2.F32 R45, -RZ, R24.H1_H1 ;  /* 0x30000018ff2d7230 */ /* 0x000fe40000004100 */
[----:B------:R-:W-:Y:S01]  /*1790*/  FMUL R7, R41, R8 ;  /* 0x0000000829077220 */ /* 0x000fe20000400000 */
[----:B------:R-:W-:Y:S02]  /*17a0*/  HADD2.F32 R14, -RZ, R32.H0_H0 ;  /* 0x20000020ff0e7230 */ /* 0x000fe40000004100 */
[----:B------:R-:W-:Y:S02]  /*17b0*/  HADD2.F32 R24, -RZ, R34.H0_H0 ;  /* 0x20000022ff187230 */ /* 0x000fe40000004100 */
[----:B------:R-:W-:Y:S01]  /*17c0*/  FMUL R7, R12, R7 ;  /* 0x000000070c077220 */ /* 0x000fe20000400000 */
[----:B------:R-:W-:-:S02]  /*17d0*/  HADD2.F32 R49, -RZ, R26.H0_H0 ;  /* 0x2000001aff317230 */ /* 0x000fc40000004100 */
[C---:B------:R-:W-:Y:S01]  /*17e0*/  FMUL R8, R41.reuse, R14 ;  /* 0x0000000e29087220 */ /* 0x040fe20000400000 */
[----:B------:R-:W-:Y:S02]  /*17f0*/  HADD2.F32 R12, -RZ, R33.H0_H0 ;  /* 0x20000021ff0c7230 */ /* 0x000fe40000004100 */
[----:B------:R-:W-:Y:S01]  /*1800*/  FMUL R24, R41, R24 ;  /* 0x0000001829187220 */ /* 0x000fe20000400000 */
[----:B------:R-:W-:Y:S01]  /*1810*/  HADD2.F32 R14, -RZ, R33.H1_H1 ;  /* 0x30000021ff0e7230 */ /* 0x000fe20000004100 */
[----:B------:R-:W-:Y:S02]  /*1820*/  CS2R R16, SRZ ;  /* 0x0000000000107805 */ /* 0x000fe4000001ff00 */
[----:B------:R-:W-:Y:S01]  /*1830*/  CS2R R18, SRZ ;  /* 0x0000000000127805 */ /* 0x000fe2000001ff00 */
[----:B------:R-:W-:Y:S01]  /*1840*/  FMUL R49, R49, R24 ;  /* 0x0000001831317220 */ /* 0x000fe20000400000 */
[----:B------:R-:W-:Y:S01]  /*1850*/  FMUL R8, R13, R8 ;  /* 0x000000080d087220 */ /* 0x000fe20000400000 */
[----:B------:R-:W-:-:S02]  /*1860*/  HADD2.F32 R24, -RZ, R35.H0_H0 ;  /* 0x20000023ff187230 */ /* 0x000fc40000004100 */
[C---:B------:R-:W-:Y:S01]  /*1870*/  FMUL R12, R41.reuse, R12 ;  /* 0x0000000c290c7220 */ /* 0x040fe20000400000 */
[----:B------:R-:W-:Y:S02]  /*1880*/  HADD2.F32 R44, -RZ, R25.H1_H1 ;  /* 0x30000019ff2c7230 */ /* 0x000fe40000004100 */
[C---:B------:R-:W-:Y:S01]  /*1890*/  FMUL R13, R41.reuse, R14 ;  /* 0x0000000e290d7220 */ /* 0x040fe20000400000 */
[----:B------:R-:W-:Y:S02]  /*18a0*/  HADD2.F32 R47, -RZ, R25.H0_H0 ;  /* 0x20000019ff2f7230 */ /* 0x000fe40000004100 */
[C---:B------:R-:W-:Y:S01]  /*18b0*/  FMUL R46, R41.reuse, R46 ;  /* 0x0000002e292e7220 */ /* 0x040fe20000400000 */
[----:B------:R-:W2:Y:S01]  /*18c0*/  @!P1 LDG.E.EF.128 R16, desc[UR6][R72.64+0x1400] ;  /* 0x0014000648109981 */ /* 0x000ea2000c0e1d00 */
[----:B------:R-:W-:Y:S02]  /*18d0*/  HADD2.F32 R51, -RZ, R27.H0_H0 ;  /* 0x2000001bff337230 */ /* 0x000fe40000004100 */
[----:B------:R-:W-:Y:S01]  /*18e0*/  FMUL R24, R41, R24 ;  /* 0x0000001829187220 */ /* 0x000fe20000400000 */
[----:B------:R-:W-:Y:S01]  /*18f0*/  FMUL R10, R15, R46 ;  /* 0x0000002e0f0a7220 */ /* 0x000fe20000400000 */
[----:B------:R-:W-:Y:S01]  /*1900*/  FMUL R47, R47, R12 ;  /* 0x0000000c2f2f7220 */ /* 0x000fe20000400000 */
[----:B------:R-:W-:-:S02]  /*1910*/  FMUL R44, R44, R13 ;  /* 0x0000000d2c2c7220 */ /* 0x000fc40000400000 */
[----:B------:R-:W3:Y:S01]  /*1920*/  LDG.E.EL.128 R12, desc[UR6][R70.64+0x1400] ;  /* 0x00140006460c7981 */ /* 0x000ee2000c2e1d00 */
[----:B------:R-:W-:Y:S01]  /*1930*/  FMUL R51, R51, R24 ;  /* 0x0000001833337220 */ /* 0x000fe20000400000 */
[----:B------:R-:W-:Y:S02]  /*1940*/  HADD2.F32 R50, -RZ, R20.H1_H1 ;  /* 0x30000014ff327230 */ /* 0x000fe40000004100 */
[----:B------:R-:W-:Y:S02]  /*1950*/  HADD2.F32 R53, -RZ, R20.H0_H0 ;  /* 0x20000014ff357230 */ /* 0x000fe40000004100 */
[----:B------:R-:W-:Y:S02]  /*1960*/  HADD2.F32 R24, -RZ, R28.H0_H0 ;  /* 0x2000001cff187230 */ /* 0x000fe40000004100 */
[----:B------:R-:W-:Y:S02]  /*1970*/  HADD2.F32 R20, -RZ, R29.H0_H0 ;  /* 0x2000001dff147230 */ /* 0x000fe40000004100 */
[----:B------:R-:W-:-:S02]  /*1980*/  HADD2.F32 R63, -RZ, R21.H0_H0 ;  /* 0x20000015ff3f7230 */ /* 0x000fc40000004100 */
[C---:B------:R-:W-:Y:S01]  /*1990*/  FMUL R24, R41.reuse, R24 ;  /* 0x0000001829187220 */ /* 0x040fe20000400000 */
[----:B------:R-:W-:-:S03]  /*19a0*/  FMUL R20, R41, R20 ;  /* 0x0000001429147220 */ /* 0x000fc60000400000 */
[----:B------:R-:W-:Y:S01]  /*19b0*/  FMUL R53, R53, R24 ;  /* 0x0000001835357220 */ /* 0x000fe20000400000 */
[----:B------:R-:W-:Y:S02]  /*19c0*/  HADD2.F32 R24, -RZ, R29.H1_H1 ;  /* 0x3000001dff187230 */ /* 0x000fe40000004100 */
[----:B------:R-:W-:Y:S01]  /*19d0*/  FMUL R63, R63, R20 ;  /* 0x000000143f3f7220 */ /* 0x000fe20000400000 */
[----:B------:R-:W-:Y:S02]  /*19e0*/  HADD2.F32 R20, -RZ, R30.H0_H0 ;  /* 0x2000001eff147230 */ /* 0x000fe40000004100 */
[----:B------:R-:W-:Y:S02]  /*19f0*/  HADD2.F32 R60, -RZ, R21.H1_H1 ;  /* 0x30000015ff3c7230 */ /* 0x000fe40000004100 */
[C---:B------:R-:W-:Y:S01]  /*1a00*/  FMUL R21, R41.reuse, R24 ;  /* 0x0000001829157220 */ /* 0x040fe20000400000 */
[----:B------:R-:W-:Y:S02]  /*1a10*/  HADD2.F32 R67, -RZ, R22.H0_H0 ;  /* 0x20000016ff437230 */ /* 0x000fe40000004100 */
[----:B------:R-:W-:Y:S01]  /*1a20*/  FMUL R20, R41, R20 ;  /* 0x0000001429147220 */ /* 0x000fe20000400000 */
[----:B------:R-:W-:-:S02]  /*1a30*/  HADD2.F32 R30, -RZ, R30.H1_H1 ;  /* 0x3000001eff1e7230 */ /* 0x000fc40000004100 */
[----:B------:R-:W-:Y:S01]  /*1a40*/  FMUL R60, R60, R21 ;  /* 0x000000153c3c7220 */ /* 0x000fe20000400000 */
[----:B------:R-:W-:Y:S02]  /*1a50*/  HADD2.F32 R64, -RZ, R22.H1_H1 ;  /* 0x30000016ff407230 */ /* 0x000fe40000004100 */
[----:B------:R-:W-:Y:S01]  /*1a60*/  FMUL R67, R67, R20 ;  /* 0x0000001443437220 */ /* 0x000fe20000400000 */
[----:B------:R-:W-:Y:S02]  /*1a70*/  HADD2.F32 R20, -RZ, R31.H0_H0 ;  /* 0x2000001fff147230 */ /* 0x000fe40000004100 */
[----:B------:R-:W-:Y:S01]  /*1a80*/  FMUL R21, R41, R30 ;  /* 0x0000001e29157220 */ /* 0x000fe20000400000 */
[----:B------:R-:W-:Y:S02]  /*1a90*/  HADD2.F32 R22, -RZ, R31.H1_H1 ;  /* 0x3000001fff167230 */ /* 0x000fe40000004100 */
[----:B------:R-:W-:Y:S02]  /*1aa0*/  HADD2.F32 R34, -RZ, R34.H1_H1 ;  /* 0x30000022ff227230 */ /* 0x000fe40000004100 */
[----:B------:R-:W-:Y:S01]  /*1ab0*/  FMUL R64, R64, R21 ;  /* 0x0000001540407220 */ /* 0x000fe20000400000 */
[----:B------:R-:W-:-:S02]  /*1ac0*/  HADD2.F32 R66, -RZ, R23.H1_H1 ;  /* 0x30000017ff427230 */ /* 0x000fc40000004100 */
[C---:B------:R-:W-:Y:S01]  /*1ad0*/  FMUL R20, R41.reuse, R20 ;  /* 0x0000001429147220 */ /* 0x040fe20000400000 */
[----:B------:R-:W-:Y:S02]  /*1ae0*/  HADD2.F32 R69, -RZ, R23.H0_H0 ;  /* 0x20000017ff457230 */ /* 0x000fe40000004100 */
[C---:B------:R-:W-:Y:S01]  /*1af0*/  FMUL R21, R41.reuse, R22 ;  /* 0x0000001629157220 */ /* 0x040fe20000400000 */
[C---:B------:R-:W-:Y:S01]  /*1b00*/  FMUL R48, R41.reuse, R48 ;  /* 0x0000003029307220 */ /* 0x040fe20000400000 */
[----:B------:R-:W-:Y:S02]  /*1b10*/  HADD2.F32 R46, -RZ, R26.H1_H1 ;  /* 0x3000001aff2e7230 */ /* 0x000fe40000004100 */
[----:B------:R-:W-:Y:S01]  /*1b20*/  FMUL R25, R41, R34 ;  /* 0x0000002229197220 */ /* 0x000fe20000400000 */
[----:B------:R-:W-:Y:S02]  /*1b30*/  HADD2.F32 R26, -RZ, R35.H1_H1 ;  /* 0x30000023ff1a7230 */ /* 0x000fe40000004100 */
[----:B------:R-:W-:Y:S01]  /*1b40*/  FMUL R69, R69, R20 ;  /* 0x0000001445457220 */ /* 0x000fe20000400000 */
[----:B------:R-:W-:Y:S01]  /*1b50*/  FMUL R66, R66, R21 ;  /* 0x0000001542427220 */ /* 0x000fe20000400000 */
[----:B------:R-:W-:-:S02]  /*1b60*/  CS2R R20, SRZ ;  /* 0x0000000000147805 */ /* 0x000fc4000001ff00 */
[----:B------:R-:W-:Y:S01]  /*1b70*/  CS2R R22, SRZ ;  /* 0x0000000000167805 */ /* 0x000fe2000001ff00 */
[----:B------:R-:W-:Y:S01]  /*1b80*/  FMUL R61, R61, R48 ;  /* 0x000000303d3d7220 */ /* 0x000fe20000400000 */
[----:B------:R-:W-:Y:S01]  /*1b90*/  FMUL R46, R46, R25 ;  /* 0x000000192e2e7220 */ /* 0x000fe20000400000 */
[----:B------:R-:W-:Y:S02]  /*1ba0*/  HADD2.F32 R48, -RZ, R27.H1_H1 ;  /* 0x3000001bff307230 */ /* 0x000fe40000004100 */
[C---:B------:R-:W-:Y:S01]  /*1bb0*/  FMUL R25, R41.reuse, R26 ;  /* 0x0000001a29197220 */ /* 0x040fe20000400000 */
[----:B------:R-:W-:Y:S01]  /*1bc0*/  HADD2.F32 R28, -RZ, R28.H1_H1 ;  /* 0x3000001cff1c7230 */ /* 0x000fe20000004100 */
[----:B------:R-:W4:Y:S02]  /*1bd0*/  @!P1 LDG.E.EF.128 R20, desc[UR6][R72.64+0x1800] ;  /* 0x0018000648149981 */ /* 0x000f24000c0e1d00 */
[----:B------:R-:W-:Y:S02]  /*1be0*/  FMUL R48, R48, R25 ;  /* 0x0000001930307220 */ /* 0x000fe40000400000 */
[----:B------:R-:W-:-:S02]  /*1bf0*/  FMUL R25, R41, R28 ;  /* 0x0000001c29197220 */ /* 0x000fc40000400000 */
[----:B------:R-:W5:Y:S01]  /*1c00*/  LDG.E.EL.128 R28, desc[UR6][R70.64+0x1800] ;  /* 0x00180006461c7981 */ /* 0x000f62000c2e1d00 */
[----:B------:R-:W-:-:S05]  /*1c10*/  HADD2.F32 R32, -RZ, R32.H1_H1 ;  /* 0x30000020ff207230 */ /* 0x000fca0000004100 */
[----:B------:R-:W-:-:S04]  /*1c20*/  FMUL R32, R41, R32 ;  /* 0x0000002029207220 */ /* 0x000fc80000400000 */
[----:B------:R-:W-:Y:S01]  /*1c30*/  FMUL R45, R45, R32 ;  /* 0x000000202d2d7220 */ /* 0x000fe20000400000 */
[----:B------:R-:W-:Y:S02]  /*1c40*/  F2FP.F16.F32.PACK_AB R32, R52, R55 ;  /* 0x000000373420723e */ /* 0x000fe400000000ff */
[----:B------:R-:W-:Y:S02]  /*1c50*/  F2FP.F16.F32.PACK_AB R27, R54, R57 ;  /* 0x00000039361b723e */ /* 0x000fe400000000ff */
[----:B------:R-:W-:Y:S02]  /*1c60*/  F2FP.F16.F32.PACK_AB R26, R56, R59 ;  /* 0x0000003b381a723e */ /* 0x000fe400000000ff */
[----:B------:R-:W-:Y:S01]  /*1c70*/  F2FP.F16.F32.PACK_AB R24, R62, R65 ;  /* 0x000000413e18723e */ /* 0x000fe200000000ff */
[----:B------:R-:W-:Y:S01]  /*1c80*/  FMUL R50, R50, R25 ;  /* 0x0000001932327220 */ /* 0x000fe20000400000 */
[----:B------:R-:W-:Y:S01]  /*1c90*/  F2FP.F16.F32.PACK_AB R25, R58, R61 ;  /* 0x0000003d3a19723e */ /* 0x000fe200000000ff */
[----:B--2---:R-:W-:-:S05]  /*1ca0*/  HADD2.F32 R34, -RZ, R16.H0_H0 ;  /* 0x20000010ff227230 */ /* 0x004fca0000004100 */
[----:B------:R-:W-:Y:S01]  /*1cb0*/  FMUL R33, R41, R34 ;  /* 0x0000002229217220 */ /* 0x000fe20000400000 */
[----:B---3--:R-:W-:Y:S01]  /*1cc0*/  HADD2.F32 R52, -RZ, R12.H0_H0 ;  /* 0x2000000cff347230 */ /* 0x008fe20000004100 */
[----:B------:R-:W1:Y:S01]  /*1cd0*/  LDC.64 R34, c[0x0][0x238] ;  /* 0x00008e00ff227b82 */ /* 0x000e620000000a00 */
[----:B------:R-:W-:Y:S02]  /*1ce0*/  HADD2.F32 R55, -RZ, R12.H1_H1 ;  /* 0x3000000cff377230 */ /* 0x000fe40000004100 */
[----:B------:R-:W-:Y:S02]  /*1cf0*/  HADD2.F32 R12, -RZ, R17.H0_H0 ;  /* 0x20000011ff0c7230 */ /* 0x000fe40000004100 */
[----:B------:R-:W-:-:S03]  /*1d00*/  FMUL R52, R52, R33 ;  /* 0x0000002134347220 */ /* 0x000fc60000400000 */
[----:B------:R-:W-:Y:S01]  /*1d10*/  FMUL R33, R41, R12 ;  /* 0x0000000c29217220 */ /* 0x000fe20000400000 */
[----:B------:R-:W-:Y:S02]  /*1d20*/  HADD2.F32 R12, -RZ, R17.H1_H1 ;  /* 0x30000011ff0c7230 */ /* 0x000fe40000004100 */
[----:B------:R-:W-:-:S03]  /*1d30*/  HADD2.F32 R57, -RZ, R13.H1_H1 ;  /* 0x3000000dff397230 */ /* 0x000fc60000004100 */
[----:B------:R-:W-:-:S04]  /*1d40*/  FMUL R12, R41, R12 ;  /* 0x0000000c290c7220 */ /* 0x000fc80000400000 */
[----:B------:R-:W-:Y:S01]  /*1d50*/  FMUL R57, R57, R12 ;  /* 0x0000000c39397220 */ /* 0x000fe20000400000 */
[----:B------:R-:W-:Y:S02]  /*1d60*/  HADD2.F32 R12, -RZ, R18.H0_H0 ;  /* 0x20000012ff0c7230 */ /* 0x000fe40000004100 */
[----:B------:R-:W-:Y:S02]  /*1d70*/  HADD2.F32 R54, -RZ, R13.H0_H0 ;  /* 0x2000000dff367230 */ /* 0x000fe40000004100 */
[----:B------:R-:W-:Y:S02]  /*1d80*/  HADD2.F32 R56, -RZ, R14.H0_H0 ;  /* 0x2000000eff387230 */ /* 0x000fe40000004100 */
[----:B------:R-:W-:Y:S01]  /*1d90*/  FMUL R13, R41, R12 ;  /* 0x0000000c290d7220 */ /* 0x000fe20000400000 */
[----:B------:R-:W-:-:S03]  /*1da0*/  HADD2.F32 R12, -RZ, R19.H0_H0 ;  /* 0x20000013ff0c7230 */ /* 0x000fc60000004100 */
[----:B------:R-:W-:Y:S02]  /*1db0*/  FMUL R56, R56, R13 ;  /* 0x0000000d38387220 */ /* 0x000fe40000400000 */
[----:B------:R-:W-:Y:S01]  /*1dc0*/  FMUL R13, R41, R12 ;  /* 0x0000000c290d7220 */ /* 0x000fe20000400000 */
[----:B------:R-:W-:Y:S02]  /*1dd0*/  HADD2.F32 R12, -RZ, R19.H1_H1 ;  /* 0x30000013ff0c7230 */ /* 0x000fe40000004100 */
[----:B------:R-:W-:-:S03]  /*1de0*/  HADD2.F32 R65, -RZ, R15.H1_H1 ;  /* 0x3000000fff417230 */ /* 0x000fc60000004100 */
[----:B------:R-:W-:-:S04]  /*1df0*/  FMUL R12, R41, R12 ;  /* 0x0000000c290c7220 */ /* 0x000fc80000400000 */
[----:B------:R-:W-:Y:S01]  /*1e00*/  FMUL R65, R65, R12 ;  /* 0x0000000c41417220 */ /* 0x000fe20000400000 */
[----:B------:R-:W-:Y:S02]  /*1e10*/  HADD2.F32 R58, -RZ, R15.H0_H0 ;  /* 0x2000000fff3a7230 */ /* 0x000fe40000004100 */
[----:B----4-:R-:W-:Y:S02]  /*1e20*/  HADD2.F32 R12, -RZ, R20.H0_H0 ;  /* 0x20000014ff0c7230 */ /* 0x010fe40000004100 */
[----:B------:R-:W-:-:S03]  /*1e30*/  HADD2.F32 R20, -RZ, R20.H1_H1 ;  /* 0x30000014ff147230 */ /* 0x000fc60000004100 */
[C---:B------:R-:W-:Y:S01]  /*1e40*/  FMUL R12, R41.reuse, R12 ;  /* 0x0000000c290c7220 */ /* 0x040fe20000400000 */
[----:B-----5:R-:W-:Y:S02]  /*1e50*/  HADD2.F32 R61, -RZ, R28.H0_H0 ;  /* 0x2000001cff3d7230 */ /* 0x020fe40000004100 */
[----:B------:R-:W-:Y:S01]  /*1e60*/  FMUL R58, R58, R13 ;  /* 0x0000000d3a3a7220 */ /* 0x000fe20000400000 */
[----:B------:R-:W-:Y:S02]  /*1e70*/  HADD2.F32 R28, -RZ, R28.H1_H1 ;  /* 0x3000001cff1c7230 */ /* 0x000fe40000004100 */
[----:B------:R-:W-:Y:S01]  /*1e80*/  FMUL R13, R41, R20 ;  /* 0x00000014290d7220 */ /* 0x000fe20000400000 */
[----:B------:R-:W-:Y:S01]  /*1e90*/  FMUL R61, R61, R12 ;  /* 0x0000000c3d3d7220 */ /* 0x000fe20000400000 */
[----:B------:R-:W-:Y:S02]  /*1ea0*/  HADD2.F32 R12, -RZ, R21.H0_H0 ;  /* 0x20000015ff0c7230 */ /* 0x000fe40000004100 */
[----:B------:R-:W-:-:S03]  /*1eb0*/  FMUL R28, R28, R13 ;  /* 0x0000000d1c1c7220 */ /* 0x000fc60000400000 */
[C---:B------:R-:W-:Y:S01]  /*1ec0*/  FMUL R13, R41.reuse, R12 ;  /* 0x0000000c290d7220 */ /* 0x040fe20000400000 */
[----:B------:R-:W-:Y:S02]  /*1ed0*/  HADD2.F32 R12, -RZ, R21.H1_H1 ;  /* 0x30000015ff0c7230 */ /* 0x000fe40000004100 */
[----:B------:R-:W-:Y:S02]  /*1ee0*/  HADD2.F32 R20, -RZ, R29.H0_H0 ;  /* 0x2000001dff147230 */ /* 0x000fe40000004100 */
[----:B------:R-:W-:Y:S02]  /*1ef0*/  HADD2.F32 R29, -RZ, R29.H1_H1 ;  /* 0x3000001dff1d7230 */ /* 0x000fe40000004100 */
[----:B------:R-:W-:-:S04]  /*1f00*/  FMUL R12, R41, R12 ;  /* 0x0000000c290c7220 */ /* 0x000fc80000400000 */
[----:B------:R-:W-:Y:S01]  /*1f10*/  FMUL R29, R29, R12 ;  /* 0x0000000c1d1d7220 */ /* 0x000fe20000400000 */
[----:B------:R-:W-:Y:S02]  /*1f20*/  HADD2.F32 R12, -RZ, R22.H0_H0 ;  /* 0x20000016ff0c7230 */ /* 0x000fe40000004100 */
[----:B------:R-:W-:Y:S02]  /*1f30*/  HADD2.F32 R21, -RZ, R30.H0_H0 ;  /* 0x2000001eff157230 */ /* 0x000fe40000004100 */
[----:B------:R-:W-:Y:S02]  /*1f40*/  HADD2.F32 R22, -RZ, R22.H1_H1 ;  /* 0x30000016ff167230 */ /* 0x000fe40000004100 */
[----:B------:R-:W-:Y:S01]  /*1f50*/  FMUL R12, R41, R12 ;  /* 0x0000000c290c7220 */ /* 0x000fe20000400000 */
[----:B------:R-:W-:Y:S01]  /*1f60*/  FMUL R20, R20, R13 ;  /* 0x0000000d14147220 */ /* 0x000fe20000400000 */
[----:B------:R-:W-:Y:S02]  /*1f70*/  HADD2.F32 R30, -RZ, R30.H1_H1 ;  /* 0x3000001eff1e7230 */ /* 0x000fe40000004100 */
[----:B------:R-:W-:Y:S01]  /*1f80*/  FMUL R21, R21, R12 ;  /* 0x0000000c15157220 */ /* 0x000fe20000400000 */
[----:B------:R-:W-:Y:S01]  /*1f90*/  FMUL R13, R41, R22 ;  /* 0x00000016290d7220 */ /* 0x000fe20000400000 */
[----:B------:R-:W-:-:S03]  /*1fa0*/  HADD2.F32 R12, -RZ, R23.H0_H0 ;  /* 0x20000017ff0c7230 */ /* 0x000fc60000004100 */
[----:B------:R-:W-:Y:S02]  /*1fb0*/  FMUL R30, R30, R13 ;  /* 0x0000000d1e1e7220 */ /* 0x000fe40000400000 */
[C---:B------:R-:W-:Y:S01]  /*1fc0*/  FMUL R13, R41.reuse, R12 ;  /* 0x0000000c290d7220 */ /* 0x040fe20000400000 */
[----:B------:R-:W-:Y:S02]  /*1fd0*/  HADD2.F32 R12, -RZ, R23.H1_H1 ;  /* 0x30000017ff0c7230 */ /* 0x000fe40000004100 */
[----:B------:R-:W-:Y:S02]  /*1fe0*/  HADD2.F32 R22, -RZ, R31.H0_H0 ;  /* 0x2000001fff167230 */ /* 0x000fe40000004100 */
[----:B------:R-:W-:Y:S02]  /*1ff0*/  HADD2.F32 R23, -RZ, R31.H1_H1 ;  /* 0x3000001fff177230 */ /* 0x000fe40000004100 */
[----:B------:R-:W-:Y:S01]  /*2000*/  FMUL R12, R41, R12 ;  /* 0x0000000c290c7220 */ /* 0x000fe20000400000 */
[----:B------:R-:W-:-:S02]  /*2010*/  HADD2.F32 R16, -RZ, R16.H1_H1 ;  /* 0x30000010ff107230 */ /* 0x000fc40000004100 */
[----:B------:R-:W-:Y:S01]  /*2020*/  FMUL R22, R22, R13 ;  /* 0x0000000d16167220 */ /* 0x000fe20000400000 */
[----:B------:R-:W-:Y:S02]  /*2030*/  HADD2.F32 R18, -RZ, R18.H1_H1 ;  /* 0x30000012ff127230 */ /* 0x000fe40000004100 */
[----:B------:R-:W-:Y:S01]  /*2040*/  FMUL R23, R23, R12 ;  /* 0x0000000c17177220 */ /* 0x000fe20000400000 */
[----:B------:R-:W-:Y:S01]  /*2050*/  HADD2.F32 R59, -RZ, R14.H1_H1 ;  /* 0x3000000eff3b7230 */ /* 0x000fe20000004100 */
[----:B------:R-:W-:Y:S02]  /*2060*/  CS2R R12, SRZ ;  /* 0x00000000000c7805 */ /* 0x000fe4000001ff00 */
[----:B------:R-:W-:Y:S01]  /*2070*/  CS2R R14, SRZ ;  /* 0x00000000000e7805 */ /* 0x000fe2000001ff00 */
[C---:B------:R-:W-:Y:S01]  /*2080*/  FMUL R16, R41.reuse, R16 ;  /* 0x0000001029107220 */ /* 0x040fe20000400000 */
[----:B------:R-:W-:-:S04]  /*2090*/  FMUL R18, R41, R18 ;  /* 0x0000001229127220 */ /* 0x000fc80000400000 */
[----:B------:R-:W2:Y:S01]  /*20a0*/  @!P1 LDG.E.EF.128 R12, desc[UR6][R72.64+0x1c00] ;  /* 0x001c0006480c9981 */ /* 0x000ea2000c0e1d00 */
[----:B------:R-:W-:Y:S01]  /*20b0*/  FMUL R55, R55, R16 ;  /* 0x0000001037377220 */ /* 0x000fe20000400000 */
[----:B------:R-:W-:Y:S02]  /*20c0*/  FMUL R59, R59, R18 ;  /* 0x000000123b3b7220 */ /* 0x000fe40000400000 */
[----:B------:R-:W3:Y:S01]  /*20d0*/  LDG.E.EL.128 R16, desc[UR6][R70.64+0x1c00] ;  /* 0x001c000646107981 */ /* 0x000ee2000c2e1d00 */
[----:B------:R-:W-:Y:S01]  /*20e0*/  FMUL R54, R54, R33 ;  /* 0x0000002136367220 */ /* 0x000fe20000400000 */
[----:B-1----:R-:W-:-:S05]  /*20f0*/  IMAD.WIDE R34, R43, 0x2, R34 ;  /* 0x000000022b227825 */ /* 0x002fca00078e0222 */
[----:B------:R1:W-:Y:S01]  /*2100*/  @!P1 STG.E.128 desc[UR6][R34.64], R24 ;  /* 0x0000001822009986 */ /* 0x0003e2000c101d06 */
[----:B------:R-:W-:Y:S02]  /*2110*/  F2FP.F16.F32.PACK_AB R6, R6, R9 ;  /* 0x000000090606723e */ /* 0x000fe400000000ff */
[----:B------:R-:W-:Y:S02]  /*2120*/  F2FP.F16.F32.PACK_AB R7, R7, R10 ;  /* 0x0000000a0707723e */ /* 0x000fe400000000ff */
[----:B------:R-:W-:Y:S02]  /*2130*/  F2FP.F16.F32.PACK_AB R52, R55, R52 ;  /* 0x000000343734723e */ /* 0x000fe400000000ff */
[----:B------:R-:W-:Y:S02]  /*2140*/  F2FP.F16.F32.PACK_AB R4, R4, R3 ;  /* 0x000000030404723e */ /* 0x000fe400000000ff */
[----:B------:R-:W-:Y:S02]  /*2150*/  F2FP.F16.F32.PACK_AB R5, R5, R36 ;  /* 0x000000240505723e */ /* 0x000fe400000000ff */
[----:B-1----:R-:W-:-:S02]  /*2160*/  F2FP.F16.F32.PACK_AB R35, R38, R11 ;  /* 0x0000000b2623723e */ /* 0x002fc400000000ff */
[----:B------:R-:W-:Y:S02]  /*2170*/  F2FP.F16.F32.PACK_AB R34, R37, R40 ;  /* 0x000000282522723e */ /* 0x000fe400000000ff */
[----:B------:R-:W-:Y:S02]  /*2180*/  F2FP.F16.F32.PACK_AB R8, R45, R8 ;  /* 0x000000082d08723e */ /* 0x000fe400000000ff */
[----:B------:R-:W-:Y:S02]  /*2190*/  F2FP.F16.F32.PACK_AB R9, R44, R47 ;  /* 0x0000002f2c09723e */ /* 0x000fe400000000ff */
[----:B------:R-:W-:Y:S02]  /*21a0*/  F2FP.F16.F32.PACK_AB R10, R46, R49 ;  /* 0x000000312e0a723e */ /* 0x000fe400000000ff */
[----:B------:R-:W-:Y:S01]  /*21b0*/  F2FP.F16.F32.PACK_AB R55, R65, R58 ;  /* 0x0000003a4137723e */ /* 0x000fe200000000ff */
[----:B--2---:R-:W-:Y:S02]  /*21c0*/  HADD2.F32 R62, -RZ, R12.H0_H0 ;  /* 0x2000000cff3e7230 */ /* 0x004fe40000004100 */
[----:B------:R-:W-:-:S02]  /*21d0*/  HADD2.F32 R68, -RZ, R12.H1_H1 ;  /* 0x3000000cff447230 */ /* 0x000fc40000004100 */
[----:B---3--:R-:W-:Y:S02]  /*21e0*/  HADD2.F32 R31, -RZ, R16.H0_H0 ;  /* 0x20000010ff1f7230 */ /* 0x008fe40000004100 */
[C---:B------:R-:W-:Y:S01]  /*21f0*/  FMUL R62, R41.reuse, R62 ;  /* 0x0000003e293e7220 */ /* 0x040fe20000400000 */
[----:B------:R-:W-:Y:S02]  /*2200*/  HADD2.F32 R12, -RZ, R16.H1_H1 ;  /* 0x30000010ff0c7230 */ /* 0x000fe40000004100 */
[----:B------:R-:W-:Y:S01]  /*2210*/  FMUL R33, R41, R68 ;  /* 0x0000004429217220 */ /* 0x000fe20000400000 */
[----:B------:R-:W-:Y:S02]  /*2220*/  HADD2.F32 R68, -RZ, R13.H1_H1 ;  /* 0x3000000dff447230 */ /* 0x000fe40000004100 */
[----:B------:R-:W-:Y:S01]  /*2230*/  FMUL R31, R31, R62 ;  /* 0x0000003e1f1f7220 */ /* 0x000fe20000400000 */
[----:B------:R-:W-:Y:S02]  /*2240*/  HADD2.F32 R62, -RZ, R13.H0_H0 ;  /* 0x2000000dff3e7230 */ /* 0x000fe40000004100 */
[----:B------:R-:W-:Y:S01]  /*2250*/  FMUL R16, R12, R33 ;  /* 0x000000210c107220 */ /* 0x000fe20000400000 */
[----:B------:R-:W-:-:S02]  /*2260*/  HADD2.F32 R12, -RZ, R17.H1_H1 ;  /* 0x30000011ff0c7230 */ /* 0x000fc40000004100 */
[----:B------:R-:W-:Y:S02]  /*2270*/  HADD2.F32 R24, -RZ, R17.H0_H0 ;  /* 0x20000011ff187230 */ /* 0x000fe40000004100 */
[C---:B------:R-:W-:Y:S01]  /*2280*/  FMUL R17, R41.reuse, R68 ;  /* 0x0000004429117220 */ /* 0x040fe20000400000 */
[----:B------:R-:W-:Y:S02]  /*2290*/  HADD2.F32 R26, -RZ, R14.H0_H0 ;  /* 0x2000000eff1a7230 */ /* 0x000fe40000004100 */
[----:B------:R-:W-:Y:S01]  /*22a0*/  FMUL R13, R41, R62 ;  /* 0x0000003e290d7220 */ /* 0x000fe20000400000 */
[----:B------:R-:W-:Y:S02]  /*22b0*/  HADD2.F32 R14, -RZ, R14.H1_H1 ;  /* 0x3000000eff0e7230 */ /* 0x000fe40000004100 */
[----:B------:R-:W-:Y:S01]  /*22c0*/  FMUL R17, R12, R17 ;  /* 0x000000110c117220 */ /* 0x000fe20000400000 */
[----:B------:R-:W-:Y:S02]  /*22d0*/  HADD2.F32 R12, -RZ, R18.H1_H1 ;  /* 0x30000012ff0c7230 */ /* 0x000fe40000004100 */
[----:B------:R-:W-:Y:S01]  /*22e0*/  FMUL R24, R24, R13 ;  /* 0x0000000d18187220 */ /* 0x000fe20000400000 */
[----:B------:R-:W-:-:S02]  /*22f0*/  HADD2.F32 R25, -RZ, R18.H0_H0 ;  /* 0x20000012ff197230 */ /* 0x000fc40000004100 */
[C---:B------:R-:W-:Y:S01]  /*2300*/  FMUL R13, R41.reuse, R14 ;  /* 0x0000000e290d7220 */ /* 0x040fe20000400000 */
[----:B------:R-:W-:-:S03]  /*2310*/  FMUL R26, R41, R26 ;  /* 0x0000001a291a7220 */ /* 0x000fc60000400000 */
[----:B------:R-:W-:Y:S01]  /*2320*/  FMUL R18, R12, R13 ;  /* 0x0000000d0c127220 */ /* 0x000fe20000400000 */
[----:B------:R-:W-:Y:S02]  /*2330*/  HADD2.F32 R12, -RZ, R15.H0_H0 ;  /* 0x2000000fff0c7230 */ /* 0x000fe40000004100 */
[----:B------:R-:W-:Y:S01]  /*2340*/  FMUL R25, R25, R26 ;  /* 0x0000001a19197220 */ /* 0x000fe20000400000 */
[----:B------:R-:W-:Y:S01]  /*2350*/  HADD2.F32 R14, -RZ, R15.H1_H1 ;  /* 0x3000000fff0e7230 */ /* 0x000fe20000004100 */
[----:B------:R-:W-:Y:S01]  /*2360*/  IADD3 R26, P0, R0, UR4, RZ ;  /* 0x00000004001a7c10 */ /* 0x000fe2000ff1e0ff */
[----:B------:R-:W-:Y:S02]  /*2370*/  HADD2.F32 R11, -RZ, R19.H0_H0 ;  /* 0x20000013ff0b7230 */ /* 0x000fe40000004100 */
[----:B------:R-:W-:Y:S01]  /*2380*/  FMUL R12, R41, R12 ;  /* 0x0000000c290c7220 */ /* 0x000fe20000400000 */
[----:B------:R-:W-:Y:S01]  /*2390*/  F2FP.F16.F32.PACK_AB R33, R39, R42 ;  /* 0x0000002a2721723e */ /* 0x000fe200000000ff */
[----:B------:R-:W-:Y:S01]  /*23a0*/  HADD2.F32 R0, -RZ, R19.H1_H1 ;  /* 0x30000013ff007230 */ /* 0x000fe20000004100 */
[----:B------:R-:W-:Y:S01]  /*23b0*/  IADD3.X R27, R2, UR5, RZ, P0, !PT ;  /* 0x00000005021b7c10 */ /* 0x000fe200087fe4ff */
[----:B------:R-:W-:Y:S01]  /*23c0*/  FMUL R13, R41, R14 ;  /* 0x0000000e290d7220 */ /* 0x000fe20000400000 */
[----:B------:R-:W-:Y:S01]  /*23d0*/  FMUL R19, R11, R12 ;  /* 0x0000000c0b137220 */ /* 0x000fe20000400000 */
[----:B------:R-:W-:-:S02]  /*23e0*/  F2FP.F16.F32.PACK_AB R12, R50, R53 ;  /* 0x00000035320c723e */ /* 0x000fc400000000ff */
[----:B------:R-:W-:Y:S01]  /*23f0*/  FMUL R0, R0, R13 ;  /* 0x0000000d00007220 */ /* 0x000fe20000400000 */
[----:B------:R1:W-:Y:S01]  /*2400*/  @!P1 STG.E.128 desc[UR6][R26.64+0x400], R32 ;  /* 0x000400201a009986 */ /* 0x0003e2000c101d06 */
[----:B------:R-:W-:Y:S02]  /*2410*/  F2FP.F16.F32.PACK_AB R53, R57, R54 ;  /* 0x000000363935723e */ /* 0x000fe400000000ff */
[----:B------:R-:W-:Y:S02]  /*2420*/  F2FP.F16.F32.PACK_AB R11, R48, R51 ;  /* 0x00000033300b723e */ /* 0x000fe400000000ff */
[----:B------:R-:W-:Y:S02]  /*2430*/  F2FP.F16.F32.PACK_AB R13, R60, R63 ;  /* 0x0000003f3c0d723e */ /* 0x000fe400000000ff */
[----:B------:R-:W-:Y:S02]  /*2440*/  F2FP.F16.F32.PACK_AB R14, R64, R67 ;  /* 0x00000043400e723e */ /* 0x000fe400000000ff */
[----:B------:R-:W-:-:S02]  /*2450*/  F2FP.F16.F32.PACK_AB R15, R66, R69 ;  /* 0x00000045420f723e */ /* 0x000fc400000000ff */
[----:B------:R-:W-:Y:S01]  /*2460*/  F2FP.F16.F32.PACK_AB R54, R59, R56 ;  /* 0x000000383b36723e */ /* 0x000fe200000000ff */
[----:B------:R2:W-:Y:S01]  /*2470*/  @!P1 STG.E.128 desc[UR6][R26.64+0x800], R4 ;  /* 0x000800041a009986 */ /* 0x0005e2000c101d06 */
[----:B-1----:R-:W-:Y:S02]  /*2480*/  F2FP.F16.F32.PACK_AB R32, R28, R61 ;  /* 0x0000003d1c20723e */ /* 0x002fe400000000ff */
[----:B------:R-:W-:Y:S02]  /*2490*/  F2FP.F16.F32.PACK_AB R33, R29, R20 ;  /* 0x000000141d21723e */ /* 0x000fe400000000ff */
[----:B------:R-:W-:Y:S02]  /*24a0*/  F2FP.F16.F32.PACK_AB R34, R30, R21 ;  /* 0x000000151e22723e */ /* 0x000fe400000000ff */
[----:B------:R-:W-:Y:S01]  /*24b0*/  F2FP.F16.F32.PACK_AB R35, R23, R22 ;  /* 0x000000161723723e */ /* 0x000fe200000000ff */
[----:B------:R2:W-:Y:S01]  /*24c0*/  @!P1 STG.E.128 desc[UR6][R26.64+0xc00], R8 ;  /* 0x000c00081a009986 */ /* 0x0005e2000c101d06 */
[----:B------:R-:W-:-:S03]  /*24d0*/  F2FP.F16.F32.PACK_AB R16, R16, R31 ;  /* 0x0000001f1010723e */ /* 0x000fc600000000ff */
[----:B------:R2:W-:Y:S01]  /*24e0*/  @!P1 STG.E.128 desc[UR6][R26.64+0x1000], R12 ;  /* 0x0010000c1a009986 */ /* 0x0005e2000c101d06 */
[----:B------:R-:W-:-:S03]  /*24f0*/  F2FP.F16.F32.PACK_AB R17, R17, R24 ;  /* 0x000000181111723e */ /* 0x000fc600000000ff */
[----:B------:R2:W-:Y:S01]  /*2500*/  @!P1 STG.E.128 desc[UR6][R26.64+0x1400], R52 ;  /* 0x001400341a009986 */ /* 0x0005e2000c101d06 */
[----:B------:R-:W-:-:S03]  /*2510*/  F2FP.F16.F32.PACK_AB R18, R18, R25 ;  /* 0x000000191212723e */ /* 0x000fc600000000ff */
[----:B------:R2:W-:Y:S01]  /*2520*/  @!P1 STG.E.128 desc[UR6][R26.64+0x1800], R32 ;  /* 0x001800201a009986 */ /* 0x0005e2000c101d06 */
[----:B------:R-:W-:Y:S01]  /*2530*/  F2FP.F16.F32.PACK_AB R19, R0, R19 ;  /* 0x000000130013723e */ /* 0x000fe200000000ff */
[----:B------:R-:W-:Y:S06]  /*2540*/  @P1 EXIT ;  /* 0x000000000000194d */ /* 0x000fec0003800000 */
[----:B------:R-:W-:Y:S01]  /*2550*/  STG.E.128 desc[UR6][R26.64+0x1c00], R16 ;  /* 0x001c00101a007986 */ /* 0x000fe2000c101d06 */
[----:B------:R-:W-:Y:S05]  /*2560*/  EXIT ;  /* 0x000000000000794d */ /* 0x000fea0003800000 */
.L_x_1:
[----:B------:R-:W-:-:S00]  /*2570*/  BRA `(.L_x_1) ;  /* 0xfffffffc00fc7947 */ /* 0x000fc0000383ffff */
[----:B------:R-:W-:-:S00]  /*2580*/  NOP ;  /* 0x0000000000007918 */ /* 0x000fc00000000000 */
[----:B------:R-:W-:-:S00]  /*2590*/  NOP ;  /* 0x0000000000007918 */ /* 0x000fc00000000000 */
[----:B------:R-:W-:-:S00]  /*25a0*/  NOP ;  /* 0x0000000000007918 */ /* 0x000fc00000000000 */
[----:B------:R-:W-:-:S00]  /*25b0*/  NOP ;  /* 0x0000000000007918 */ /* 0x000fc00000000000 */
[----:B------:R-:W-:-:S00]  /*25c0*/  NOP ;  /* 0x0000000000007918 */ /* 0x000fc00000000000 */
[----:B------:R-:W-:-:S00]  /*25d0*/  NOP ;  /* 0x0000000000007918 */ /* 0x000fc00000000000 */
[----:B------:R-:W-:-:S00]  /*25e0*/  NOP ;  /* 0x0000000000007918 */ /* 0x000fc00000000000 */
[----:B------:R-:W-:-:S00]  /*25f0*/  NOP ;  /* 0x0000000000007918 */ /* 0x000fc00000000000 */
.L_x_2:


//--------------------- .nv.global.init           --------------------------
	.section	.nv.global.init,"aw",@progbits
.nv.global.init:
	.type		assertFunc_0,@object
	.size		assertFunc_0,(_$_str - assertFunc_0)
assertFunc_0:
        /*0000*/ 	.byte	0x75, 0x6e, 0x6b, 0x6e, 0x6f, 0x77, 0x6e, 0x00
	.type		_$_str,@object
	.size		_$_str,(assertMessage_0 - _$_str)
_$_str:
        /*0008*/ 	.byte	0x5f, 0x5f, 0x43, 0x55, 0x44, 0x41, 0x5f, 0x46, 0x54, 0x5a, 0x00
	.type		assertMessage_0,@object
	.size		assertMessage_0,(assertFile_0 - assertMessage_0)
assertMessage_0:
        /*0013*/ 	.byte	0x69, 0x6e, 0x64, 0x65, 0x78, 0x20, 0x6f, 0x75, 0x74, 0x20, 0x6f, 0x66, 0x20, 0x62, 0x6f, 0x75
        /*0023*/ 	.byte	0x6e, 0x64, 0x73, 0x3a, 0x20, 0x30, 0x20, 0x3c, 0x3d, 0x20, 0x74, 0x6d, 0x70, 0x34, 0x20, 0x3c
        /*0033*/ 	.byte	0x20, 0x31, 0x32, 0x38, 0x32, 0x35, 0x36, 0x00
	.type		assertFile_0,@object
	.size		assertFile_0,(.L_1 - assertFile_0)
assertFile_0:
        /*003b*/ 	.byte	0x2f, 0x74, 0x6d, 0x70, 0x2f, 0x74, 0x6f, 0x72, 0x63, 0x68, 0x69, 0x6e, 0x64, 0x75, 0x63, 0x74
        /*004b*/ 	.byte	0x6f, 0x72, 0x5f, 0x72, 0x6f, 0x6f, 0x74, 0x2f, 0x33, 0x6b, 0x2f, 0x63, 0x33, 0x6b, 0x70, 0x33
        /*005b*/ 	.byte	0x75, 0x69, 0x73, 0x6f, 0x6c, 0x71, 0x6b, 0x78, 0x70, 0x6b, 0x70, 0x34, 0x34, 0x79, 0x78, 0x74
        /*006b*/ 	.byte	0x64, 0x34, 0x6d, 0x34, 0x67, 0x6d, 0x35, 0x74, 0x76, 0x7a, 0x66, 0x67, 0x6e, 0x62, 0x34, 0x70
        /*007b*/ 	.byte	0x66, 0x7a, 0x37, 0x72, 0x33, 0x37, 0x63, 0x76, 0x37, 0x6c, 0x6b, 0x6d, 0x77, 0x68, 0x35, 0x2e
        /*008b*/ 	.byte	0x70, 0x79, 0x00
.L_1:


//--------------------- .nv.shared.triton_red_fused__to_copy_add_embedding_mean_mul_pow_rsqrt_0 --------------------------
	.section	.nv.shared.triton_red_fused__to_copy_add_embedding_mean_mul_pow_rsqrt_0,"aw",@nobits
	.sectionflags	@""
	.align	16
	.zero		1024


//--------------------- .nv.constant0.triton_red_fused__to_copy_add_embedding_mean_mul_pow_rsqrt_0 --------------------------
	.section	.nv.constant0.triton_red_fused__to_copy_add_embedding_mean_mul_pow_rsqrt_0,"a",@progbits
	.sectionflags	@""
	.align	4
.nv.constant0.triton_red_fused__to_copy_add_embedding_mean_mul_pow_rsqrt_0:
	.zero		592


//--------------------- SYMBOLS --------------------------

	.type		__assertfail,@function
